	.target	sm_90a

	.elftype	@"ET_EXEC"


//--------------------- .note.nv.tkinfo           --------------------------
	.section	.note.nv.tkinfo,"",@"SHT_NOTE"
	.sectionflags	@"SHF_NOTE_NV_TKINFO"
	.tkinfo
        /*0018*/ 	.word	0x00000002
        /*0030*/ 	.string	""
        /*0030*/ 	.string	"ptxas"
        /*0030*/ 	.string	"Cuda compilation tools, release 13.0, V13.0.88"
        /*0030*/ 	.string	"Build cuda_13.0.r13.0/compiler.36424714_0"
        /*0030*/ 	.string	"-arch sm_90a -m 64 "



//--------------------- .note.nv.cuinfo           --------------------------
	.section	.note.nv.cuinfo,"",@"SHT_NOTE"
	.sectionflags	@"SHF_NOTE_NV_CUINFO"
        /*0018*/ 	.short	0x0002
        /*001a*/ 	.short	0x005a
        /*001c*/ 	.short	0x0082
	.zero		2


//--------------------- .nv.info                  --------------------------
	.section	.nv.info,"",@"SHT_CUDA_INFO"
	.align	4


	//----- nvinfo : EIATTR_REGCOUNT
	.align		4
        /*0000*/ 	.byte	0x04, 0x2f
        /*0002*/ 	.short	(.L_12 - .L_11)
	.align		4
.L_11:
        /*0004*/ 	.word	index@(_ZN7cutlass13device_kernelINS_4gemm6kernel13GemmUniversalIN4cute5tupleIJiiiiEEENS1_10collective13CollectiveMmaINS1_37MainloopSm90TmaGmmaWarpSpecializedFP8ILi22ENS5_IJNS4_1CILi1EEESB_SB_EEENS1_35KernelTmaWarpSpecializedCooperativeEEENS5_IJNSA_ILi256EEENSA_ILi64EEENSA_ILi32EEEEEENS_12float_e5m2_tENS5_IJlSB_lEEENS_12float_e4m3_tESK_NS4_8TiledMMAINS4_8MMA_AtomIJNS4_4SM904GMMA30MMA_64x64x32_F32E5M2E4M3_SS_TNILNSP_7ScaleInE1ELSR_1EEEEEENS4_6LayoutINS5_IJNSA_ILi2EEESB_SB_EEENS5_IJSB_NSA_ILi0EEESX_EEEEENS5_IJNS4_10UnderscoreES10_S10_EEEEENS4_13SM90_TMA_LOADENS4_14ComposedLayoutINS4_7SwizzleILi1ELi4ELi3EEENS4_18smem_ptr_flag_bitsILi8EEENSU_INS5_IJNSA_ILi8EEESH_EEENS5_IJSH_SB_EEEEEEEvNS4_8identityES13_S1D_vS1E_EENS_8epilogue10collective6detail29Sm90TmaWarpSpecializedAdapterINS1H_15DefaultEpilogueISJ_SK_SK_NS1G_6thread17LinearCombinationISJ_Li1EffLNS1L_9ScaleType4KindE0ELNS_15FloatRoundStyleE2ESJ_EENS1_15EpilogueDefaultEEEEEvvEEEEvNT_6ParamsE)
        /*0008*/ 	.word	0x000000a8


	//----- nvinfo : EIATTR_FRAME_SIZE
	.align		4
.L_12:
        /*000c*/ 	.byte	0x04, 0x11
        /*000e*/ 	.short	(.L_14 - .L_13)
	.align		4
.L_13:
        /*0010*/ 	.word	index@(_ZN7cutlass13device_kernelINS_4gemm6kernel13GemmUniversalIN4cute5tupleIJiiiiEEENS1_10collective13CollectiveMmaINS1_37MainloopSm90TmaGmmaWarpSpecializedFP8ILi22ENS5_IJNS4_1CILi1EEESB_SB_EEENS1_35KernelTmaWarpSpecializedCooperativeEEENS5_IJNSA_ILi256EEENSA_ILi64EEENSA_ILi32EEEEEENS_12float_e5m2_tENS5_IJlSB_lEEENS_12float_e4m3_tESK_NS4_8TiledMMAINS4_8MMA_AtomIJNS4_4SM904GMMA30MMA_64x64x32_F32E5M2E4M3_SS_TNILNSP_7ScaleInE1ELSR_1EEEEEENS4_6LayoutINS5_IJNSA_ILi2EEESB_SB_EEENS5_IJSB_NSA_ILi0EEESX_EEEEENS5_IJNS4_10UnderscoreES10_S10_EEEEENS4_13SM90_TMA_LOADENS4_14ComposedLayoutINS4_7SwizzleILi1ELi4ELi3EEENS4_18smem_ptr_flag_bitsILi8EEENSU_INS5_IJNSA_ILi8EEESH_EEENS5_IJSH_SB_EEEEEEEvNS4_8identityES13_S1D_vS1E_EENS_8epilogue10collective6detail29Sm90TmaWarpSpecializedAdapterINS1H_15DefaultEpilogueISJ_SK_SK_NS1G_6thread17LinearCombinationISJ_Li1EffLNS1L_9ScaleType4KindE0ELNS_15FloatRoundStyleE2ESJ_EENS1_15EpilogueDefaultEEEEEvvEEEEvNT_6ParamsE)
        /*0014*/ 	.word	0x00000000


	//----- nvinfo : EIATTR_MIN_STACK_SIZE
	.align		4
.L_14:
        /*0018*/ 	.byte	0x04, 0x12
        /*001a*/ 	.short	(.L_16 - .L_15)
	.align		4
.L_15:
        /*001c*/ 	.word	index@(_ZN7cutlass13device_kernelINS_4gemm6kernel13GemmUniversalIN4cute5tupleIJiiiiEEENS1_10collective13CollectiveMmaINS1_37MainloopSm90TmaGmmaWarpSpecializedFP8ILi22ENS5_IJNS4_1CILi1EEESB_SB_EEENS1_35KernelTmaWarpSpecializedCooperativeEEENS5_IJNSA_ILi256EEENSA_ILi64EEENSA_ILi32EEEEEENS_12float_e5m2_tENS5_IJlSB_lEEENS_12float_e4m3_tESK_NS4_8TiledMMAINS4_8MMA_AtomIJNS4_4SM904GMMA30MMA_64x64x32_F32E5M2E4M3_SS_TNILNSP_7ScaleInE1ELSR_1EEEEEENS4_6LayoutINS5_IJNSA_ILi2EEESB_SB_EEENS5_IJSB_NSA_ILi0EEESX_EEEEENS5_IJNS4_10UnderscoreES10_S10_EEEEENS4_13SM90_TMA_LOADENS4_14ComposedLayoutINS4_7SwizzleILi1ELi4ELi3EEENS4_18smem_ptr_flag_bitsILi8EEENSU_INS5_IJNSA_ILi8EEESH_EEENS5_IJSH_SB_EEEEEEEvNS4_8identityES13_S1D_vS1E_EENS_8epilogue10collective6detail29Sm90TmaWarpSpecializedAdapterINS1H_15DefaultEpilogueISJ_SK_SK_NS1G_6thread17LinearCombinationISJ_Li1EffLNS1L_9ScaleType4KindE0ELNS_15FloatRoundStyleE2ESJ_EENS1_15EpilogueDefaultEEEEEvvEEEEvNT_6ParamsE)
        /*0020*/ 	.word	0x00000000
.L_16:


//--------------------- .nv.compat                --------------------------
	.section	.nv.compat,"",@"SHT_CUDA_COMPAT_INFO"
	.align	4
        /*0000*/ 	.byte	0x02, 0x09, 0x01, 0x00, 0x02, 0x02, 0x04, 0x00, 0x02, 0x05, 0x05, 0x00, 0x03, 0x07, 0x01, 0x01
        /*0010*/ 	.byte	0x02, 0x03, 0x01, 0x00, 0x02, 0x06, 0x01, 0x00, 0x04, 0x0b, 0x08, 0x00, 0x00, 0x00, 0x00, 0x00
        /*0020*/ 	.byte	0x00, 0x00, 0x00, 0x00


//--------------------- .nv.info._ZN7cutlass13device_kernelINS_4gemm6kernel13GemmUniversalIN4cute5tupleIJiiiiEEENS1_10collective13CollectiveMmaINS1_37MainloopSm90TmaGmmaWarpSpecializedFP8ILi22ENS5_IJNS4_1CILi1EEESB_SB_EEENS1_35KernelTmaWarpSpecializedCooperativeEEENS5_IJNSA_ILi256EEENSA_ILi64EEENSA_ILi32EEEEEENS_12float_e5m2_tENS5_IJlSB_lEEENS_12float_e4m3_tESK_NS4_8TiledMMAINS4_8MMA_AtomIJNS4_4SM904GMMA30MMA_64x64x32_F32E5M2E4M3_SS_TNILNSP_7ScaleInE1ELSR_1EEEEEENS4_6LayoutINS5_IJNSA_ILi2EEESB_SB_EEENS5_IJSB_NSA_ILi0EEESX_EEEEENS5_IJNS4_10UnderscoreES10_S10_EEEEENS4_13SM90_TMA_LOADENS4_14ComposedLayoutINS4_7SwizzleILi1ELi4ELi3EEENS4_18smem_ptr_flag_bitsILi8EEENSU_INS5_IJNSA_ILi8EEESH_EEENS5_IJSH_SB_EEEEEEEvNS4_8identityES13_S1D_vS1E_EENS_8epilogue10collective6detail29Sm90TmaWarpSpecializedAdapterINS1H_15DefaultEpilogueISJ_SK_SK_NS1G_6thread17LinearCombinationISJ_Li1EffLNS1L_9ScaleType4KindE0ELNS_15FloatRoundStyleE2ESJ_EENS1_15EpilogueDefaultEEEEEvvEEEEvNT_6ParamsE --------------------------
	.section	.nv.info._ZN7cutlass13device_kernelINS_4gemm6kernel13GemmUniversalIN4cute5tupleIJiiiiEEENS1_10collective13CollectiveMmaINS1_37MainloopSm90TmaGmmaWarpSpecializedFP8ILi22ENS5_IJNS4_1CILi1EEESB_SB_EEENS1_35KernelTmaWarpSpecializedCooperativeEEENS5_IJNSA_ILi256EEENSA_ILi64EEENSA_ILi32EEEEEENS_12float_e5m2_tENS5_IJlSB_lEEENS_12float_e4m3_tESK_NS4_8TiledMMAINS4_8MMA_AtomIJNS4_4SM904GMMA30MMA_64x64x32_F32E5M2E4M3_SS_TNILNSP_7ScaleInE1ELSR_1EEEEEENS4_6LayoutINS5_IJNSA_ILi2EEESB_SB_EEENS5_IJSB_NSA_ILi0EEESX_EEEEENS5_IJNS4_10UnderscoreES10_S10_EEEEENS4_13SM90_TMA_LOADENS4_14ComposedLayoutINS4_7SwizzleILi1ELi4ELi3EEENS4_18smem_ptr_flag_bitsILi8EEENSU_INS5_IJNSA_ILi8EEESH_EEENS5_IJSH_SB_EEEEEEEvNS4_8identityES13_S1D_vS1E_EENS_8epilogue10collective6detail29Sm90TmaWarpSpecializedAdapterINS1H_15DefaultEpilogueISJ_SK_SK_NS1G_6thread17LinearCombinationISJ_Li1EffLNS1L_9ScaleType4KindE0ELNS_15FloatRoundStyleE2ESJ_EENS1_15EpilogueDefaultEEEEEvvEEEEvNT_6ParamsE,"",@"SHT_CUDA_INFO"
	.sectionflags	@""
	.align	4


	//----- nvinfo : EIATTR_CUDA_API_VERSION
	.align		4
        /*0000*/ 	.byte	0x04, 0x37
        /*0002*/ 	.short	(.L_18 - .L_17)
.L_17:
        /*0004*/ 	.word	0x00000082


	//----- nvinfo : EIATTR_KPARAM_INFO
	.align		4
.L_18:
        /*0008*/ 	.byte	0x04, 0x17
        /*000a*/ 	.short	(.L_20 - .L_19)
.L_19:
        /*000c*/ 	.word	0x00000000
        /*0010*/ 	.short	0x0000
        /*0012*/ 	.short	0x0070
        /*0014*/ 	.byte	0x00, 0xf0, 0x01, 0x10


	//----- nvinfo : EIATTR_SPARSE_MMA_MASK
	.align		4
.L_20:
        /*0018*/ 	.byte	0x03, 0x50
        /*001a*/ 	.short	0x0000


	//----- nvinfo : EIATTR_MAXREG_COUNT
	.align		4
        /*001c*/ 	.byte	0x03, 0x1b
        /*001e*/ 	.short	0x00a8


	//----- nvinfo : EIATTR_NUM_BARRIERS
	.align		4
        /*0020*/ 	.byte	0x02, 0x4c
        /*0022*/ 	.byte	0x01
	.zero		1


	//----- nvinfo : EIATTR_MERCURY_ISA_VERSION
	.align		4
        /*0024*/ 	.byte	0x03, 0x5f
        /*0026*/ 	.short	0x0101


	//----- nvinfo : EIATTR_INT_WARP_WIDE_INSTR_OFFSETS
	.align		4
        /*0028*/ 	.byte	0x04, 0x31
        /*002a*/ 	.short	(.L_22 - .L_21)


	//   ....[0]....
.L_21:
        /*002c*/ 	.word	0x00000640


	//   ....[1]....
        /*0030*/ 	.word	0x00000650


	//   ....[2]....
        /*0034*/ 	.word	0x00000740


	//----- nvinfo : EIATTR_COOP_GROUP_MASK_REGIDS
	.align		4
.L_22:
        /*0038*/ 	.byte	0x04, 0x29
        /*003a*/ 	.short	(.L_24 - .L_23)


	//   ....[0]....
.L_23:
        /*003c*/ 	.word	0xffffffff


	//   ....[1]....
        /*0040*/ 	.word	0xffffffff


	//   ....[2]....
        /*0044*/ 	.word	0xffffffff


	//   ....[3]....
        /*0048*/ 	.word	0xffffffff


	//   ....[4]....
        /*004c*/ 	.word	0xffffffff


	//----- nvinfo : EIATTR_COOP_GROUP_INSTR_OFFSETS
	.align		4
.L_24:
        /*0050*/ 	.byte	0x04, 0x28
        /*0052*/ 	.short	(.L_26 - .L_25)


	//   ....[0]....
.L_25:
        /*0054*/ 	.word	0x00000060


	//   ....[1]....
        /*0058*/ 	.word	0x00000070


	//   ....[2]....
        /*005c*/ 	.word	0x00000130


	//   ....[3]....
        /*0060*/ 	.word	0x00000530


	//   ....[4]....
        /*0064*/ 	.word	0x00001230


	//----- nvinfo : EIATTR_REG_RECONFIG
	.align		4
.L_26:
        /*0068*/ 	.byte	0x01, 0x54
	.zero		2


	//----- nvinfo : EIATTR_MBARRIER_INSTR_OFFSETS
	.align		4
        /*006c*/ 	.byte	0x04, 0x39
        /*006e*/ 	.short	(.L_28 - .L_27)


	//   ....[0]....
.L_27:
        /*0070*/ 	.word	0x00000250
        /*0074*/ 	.word	0x000000ff
        /*0078*/ 	.word	0x00000000
        /*007c*/ 	.short	0x0100
        /*007e*/ 	.byte	0x08
	.zero		1


	//   ....[1]....
        /*0080*/ 	.word	0x00000260
        /*0084*/ 	.word	0x000000ff
        /*0088*/ 	.word	0x000000b0
        /*008c*/ 	.short	0x0100
        /*008e*/ 	.byte	0x08
	.zero		1


	//   ....[2]....
        /*0090*/ 	.word	0x00000270
        /*0094*/ 	.word	0x000000ff
        /*0098*/ 	.word	0x00000008
        /*009c*/ 	.short	0x0100
        /*009e*/ 	.byte	0x08
	.zero		1


	//   ....[3]....
        /*00a0*/ 	.word	0x00000280
        /*00a4*/ 	.word	0x000000ff
        /*00a8*/ 	.word	0x000000b8
        /*00ac*/ 	.short	0x0100
        /*00ae*/ 	.byte	0x08
	.zero		1


	//   ....[4]....
        /*00b0*/ 	.word	0x00000290
        /*00b4*/ 	.word	0x000000ff
        /*00b8*/ 	.word	0x00000010
        /*00bc*/ 	.short	0x0100
        /*00be*/ 	.byte	0x08
	.zero		1


	//   ....[5]....
        /*00c0*/ 	.word	0x000002a0
        /*00c4*/ 	.word	0x000000ff
        /*00c8*/ 	.word	0x000000c0
        /*00cc*/ 	.short	0x0100
        /*00ce*/ 	.byte	0x08
	.zero		1


	//   ....[6]....
        /*00d0*/ 	.word	0x000002b0
        /*00d4*/ 	.word	0x000000ff
        /*00d8*/ 	.word	0x00000018
        /*00dc*/ 	.short	0x0100
        /*00de*/ 	.byte	0x08
	.zero		1


	//   ....[7]....
        /*00e0*/ 	.word	0x000002c0
        /*00e4*/ 	.word	0x000000ff
        /*00e8*/ 	.word	0x000000c8
        /*00ec*/ 	.short	0x0100
        /*00ee*/ 	.byte	0x08
	.zero		1


	//   ....[8]....
        /*00f0*/ 	.word	0x000002d0
        /*00f4*/ 	.word	0x000000ff
        /*00f8*/ 	.word	0x00000020
        /*00fc*/ 	.short	0x0100
        /*00fe*/ 	.byte	0x08
	.zero		1


	//   ....[9]....
        /*0100*/ 	.word	0x000002e0
        /*0104*/ 	.word	0x000000ff
        /*0108*/ 	.word	0x000000d0
        /*010c*/ 	.short	0x0100
        /*010e*/ 	.byte	0x08
	.zero		1


	//   ....[10]....
        /*0110*/ 	.word	0x000002f0
        /*0114*/ 	.word	0x000000ff
        /*0118*/ 	.word	0x00000028
        /*011c*/ 	.short	0x0100
        /*011e*/ 	.byte	0x08
	.zero		1


	//   ....[11]....
        /*0120*/ 	.word	0x00000300
        /*0124*/ 	.word	0x000000ff
        /*0128*/ 	.word	0x000000d8
        /*012c*/ 	.short	0x0100
        /*012e*/ 	.byte	0x08
	.zero		1


	//   ....[12]....
        /*0130*/ 	.word	0x00000310
        /*0134*/ 	.word	0x000000ff
        /*0138*/ 	.word	0x00000030
        /*013c*/ 	.short	0x0100
        /*013e*/ 	.byte	0x08
	.zero		1


	//   ....[13]....
        /*0140*/ 	.word	0x00000320
        /*0144*/ 	.word	0x000000ff
        /*0148*/ 	.word	0x000000e0
        /*014c*/ 	.short	0x0100
        /*014e*/ 	.byte	0x08
	.zero		1


	//   ....[14]....
        /*0150*/ 	.word	0x00000330
        /*0154*/ 	.word	0x000000ff
        /*0158*/ 	.word	0x00000038
        /*015c*/ 	.short	0x0100
        /*015e*/ 	.byte	0x08
	.zero		1


	//   ....[15]....
        /*0160*/ 	.word	0x00000340
        /*0164*/ 	.word	0x000000ff
        /*0168*/ 	.word	0x000000e8
        /*016c*/ 	.short	0x0100
        /*016e*/ 	.byte	0x08
	.zero		1


	//   ....[16]....
        /*0170*/ 	.word	0x00000350
        /*0174*/ 	.word	0x000000ff
        /*0178*/ 	.word	0x00000040
        /*017c*/ 	.short	0x0100
        /*017e*/ 	.byte	0x08
	.zero		1


	//   ....[17]....
        /*0180*/ 	.word	0x00000360
        /*0184*/ 	.word	0x000000ff
        /*0188*/ 	.word	0x000000f0
        /*018c*/ 	.short	0x0100
        /*018e*/ 	.byte	0x08
	.zero		1


	//   ....[18]....
        /*0190*/ 	.word	0x00000370
        /*0194*/ 	.word	0x000000ff
        /*0198*/ 	.word	0x00000048
        /*019c*/ 	.short	0x0100
        /*019e*/ 	.byte	0x08
	.zero		1


	//   ....[19]....
        /*01a0*/ 	.word	0x00000380
        /*01a4*/ 	.word	0x000000ff
        /*01a8*/ 	.word	0x000000f8
        /*01ac*/ 	.short	0x0100
        /*01ae*/ 	.byte	0x08
	.zero		1


	//   ....[20]....
        /*01b0*/ 	.word	0x00000390
        /*01b4*/ 	.word	0x000000ff
        /*01b8*/ 	.word	0x00000050
        /*01bc*/ 	.short	0x0100
        /*01be*/ 	.byte	0x08
	.zero		1


	//   ....[21]....
        /*01c0*/ 	.word	0x000003a0
        /*01c4*/ 	.word	0x000000ff
        /*01c8*/ 	.word	0x00000100
        /*01cc*/ 	.short	0x0100
        /*01ce*/ 	.byte	0x08
	.zero		1


	//   ....[22]....
        /*01d0*/ 	.word	0x000003b0
        /*01d4*/ 	.word	0x000000ff
        /*01d8*/ 	.word	0x00000058
        /*01dc*/ 	.short	0x0100
        /*01de*/ 	.byte	0x08
	.zero		1


	//   ....[23]....
        /*01e0*/ 	.word	0x000003c0
        /*01e4*/ 	.word	0x000000ff
        /*01e8*/ 	.word	0x00000108
        /*01ec*/ 	.short	0x0100
        /*01ee*/ 	.byte	0x08
	.zero		1


	//   ....[24]....
        /*01f0*/ 	.word	0x000003d0
        /*01f4*/ 	.word	0x000000ff
        /*01f8*/ 	.word	0x00000060
        /*01fc*/ 	.short	0x0100
        /*01fe*/ 	.byte	0x08
	.zero		1


	//   ....[25]....
        /*0200*/ 	.word	0x000003e0
        /*0204*/ 	.word	0x000000ff
        /*0208*/ 	.word	0x00000110
        /*020c*/ 	.short	0x0100
        /*020e*/ 	.byte	0x08
	.zero		1


	//   ....[26]....
        /*0210*/ 	.word	0x000003f0
        /*0214*/ 	.word	0x000000ff
        /*0218*/ 	.word	0x00000068
        /*021c*/ 	.short	0x0100
        /*021e*/ 	.byte	0x08
	.zero		1


	//   ....[27]....
        /*0220*/ 	.word	0x00000400
        /*0224*/ 	.word	0x000000ff
        /*0228*/ 	.word	0x00000118
        /*022c*/ 	.short	0x0100
        /*022e*/ 	.byte	0x08
	.zero		1


	//   ....[28]....
        /*0230*/ 	.word	0x00000410
        /*0234*/ 	.word	0x000000ff
        /*0238*/ 	.word	0x00000070
        /*023c*/ 	.short	0x0100
        /*023e*/ 	.byte	0x08
	.zero		1


	//   ....[29]....
        /*0240*/ 	.word	0x00000420
        /*0244*/ 	.word	0x000000ff
        /*0248*/ 	.word	0x00000120
        /*024c*/ 	.short	0x0100
        /*024e*/ 	.byte	0x08
	.zero		1


	//   ....[30]....
        /*0250*/ 	.word	0x00000430
        /*0254*/ 	.word	0x000000ff
        /*0258*/ 	.word	0x00000078
        /*025c*/ 	.short	0x0100
        /*025e*/ 	.byte	0x08
	.zero		1


	//   ....[31]....
        /*0260*/ 	.word	0x00000440
        /*0264*/ 	.word	0x000000ff
        /*0268*/ 	.word	0x00000128
        /*026c*/ 	.short	0x0100
        /*026e*/ 	.byte	0x08
	.zero		1


	//   ....[32]....
        /*0270*/ 	.word	0x00000450
        /*0274*/ 	.word	0x000000ff
        /*0278*/ 	.word	0x00000080
        /*027c*/ 	.short	0x0100
        /*027e*/ 	.byte	0x08
	.zero		1


	//   ....[33]....
        /*0280*/ 	.word	0x00000460
        /*0284*/ 	.word	0x000000ff
        /*0288*/ 	.word	0x00000130
        /*028c*/ 	.short	0x0100
        /*028e*/ 	.byte	0x08
	.zero		1


	//   ....[34]....
        /*0290*/ 	.word	0x00000470
        /*0294*/ 	.word	0x000000ff
        /*0298*/ 	.word	0x00000088
        /*029c*/ 	.short	0x0100
        /*029e*/ 	.byte	0x08
	.zero		1


	//   ....[35]....
        /*02a0*/ 	.word	0x00000480
        /*02a4*/ 	.word	0x000000ff
        /*02a8*/ 	.word	0x00000138
        /*02ac*/ 	.short	0x0100
        /*02ae*/ 	.byte	0x08
	.zero		1


	//   ....[36]....
        /*02b0*/ 	.word	0x00000490
        /*02b4*/ 	.word	0x000000ff
        /*02b8*/ 	.word	0x00000090
        /*02bc*/ 	.short	0x0100
        /*02be*/ 	.byte	0x08
	.zero		1


	//   ....[37]....
        /*02c0*/ 	.word	0x000004a0
        /*02c4*/ 	.word	0x000000ff
        /*02c8*/ 	.word	0x00000140
        /*02cc*/ 	.short	0x0100
        /*02ce*/ 	.byte	0x08
	.zero		1


	//   ....[38]....
        /*02d0*/ 	.word	0x000004b0
        /*02d4*/ 	.word	0x000000ff
        /*02d8*/ 	.word	0x00000098
        /*02dc*/ 	.short	0x0100
        /*02de*/ 	.byte	0x08
	.zero		1


	//   ....[39]....
        /*02e0*/ 	.word	0x000004c0
        /*02e4*/ 	.word	0x000000ff
        /*02e8*/ 	.word	0x00000148
        /*02ec*/ 	.short	0x0100
        /*02ee*/ 	.byte	0x08
	.zero		1


	//   ....[40]....
        /*02f0*/ 	.word	0x000004d0
        /*02f4*/ 	.word	0x000000ff
        /*02f8*/ 	.word	0x000000a0
        /*02fc*/ 	.short	0x0100
        /*02fe*/ 	.byte	0x08
	.zero		1


	//   ....[41]....
        /*0300*/ 	.word	0x000004e0
        /*0304*/ 	.word	0x000000ff
        /*0308*/ 	.word	0x00000150
        /*030c*/ 	.short	0x0100
        /*030e*/ 	.byte	0x08
	.zero		1


	//   ....[42]....
        /*0310*/ 	.word	0x000004f0
        /*0314*/ 	.word	0x000000ff
        /*0318*/ 	.word	0x000000a8
        /*031c*/ 	.short	0x0100
        /*031e*/ 	.byte	0x08
	.zero		1


	//   ....[43]....
        /*0320*/ 	.word	0x00000500
        /*0324*/ 	.word	0x000000ff
        /*0328*/ 	.word	0x00000158
        /*032c*/ 	.short	0x0100
        /*032e*/ 	.byte	0x08
	.zero		1


	//   ....[44]....
        /*0330*/ 	.word	0x00000790
        /*0334*/ 	.word	0x000000ff
        /*0338*/ 	.word	0x00000170
        /*033c*/ 	.short	0x0100
        /*033e*/ 	.byte	0x06
	.zero		1


	//   ....[45]....
        /*0340*/ 	.word	0x000007f0
        /*0344*/ 	.word	0x000000ff
        /*0348*/ 	.word	0x00000178
        /*034c*/ 	.short	0x0100
        /*034e*/ 	.byte	0x06
	.zero		1


	//   ....[46]....
        /*0350*/ 	.word	0x00001760
        /*0354*/ 	.word	0x000000ff
        /*0358*/ 	.word	0x00000000
        /*035c*/ 	.short	0x010a
        /*035e*/ 	.byte	0x07
	.zero		1


	//   ....[47]....
        /*0360*/ 	.word	0x000017c0
        /*0364*/ 	.word	0x000000ff
        /*0368*/ 	.word	0x00000000
        /*036c*/ 	.short	0x010a
        /*036e*/ 	.byte	0x07
	.zero		1


	//   ....[48]....
        /*0370*/ 	.word	0x000020d0
        /*0374*/ 	.word	0x000000ff
        /*0378*/ 	.word	0x00000000
        /*037c*/ 	.short	0x010a
        /*037e*/ 	.byte	0x0c
	.zero		1


	//   ....[49]....
        /*0380*/ 	.word	0x00002110
        /*0384*/ 	.word	0x000000ff
        /*0388*/ 	.word	0x00000000
        /*038c*/ 	.short	0x010a
        /*038e*/ 	.byte	0x0c
	.zero		1


	//   ....[50]....
        /*0390*/ 	.word	0x00002730
        /*0394*/ 	.word	0x000000ff
        /*0398*/ 	.word	0x00000000
        /*039c*/ 	.short	0x0101
        /*039e*/ 	.byte	0x08
	.zero		1


	//   ....[51]....
        /*03a0*/ 	.word	0x00002d80
        /*03a4*/ 	.word	0x000000ff
        /*03a8*/ 	.word	0x00000000
        /*03ac*/ 	.short	0x0101
        /*03ae*/ 	.byte	0x08
	.zero		1


	//   ....[52]....
        /*03b0*/ 	.word	0x00008890
        /*03b4*/ 	.word	0x00000013
        /*03b8*/ 	.word	0x000000b0
        /*03bc*/ 	.short	0x010a
        /*03be*/ 	.byte	0x3f
	.zero		1


	//   ....[53]....
        /*03c0*/ 	.word	0x00008c30
        /*03c4*/ 	.word	0x00000008
        /*03c8*/ 	.word	0x00000178
        /*03cc*/ 	.short	0x0101
        /*03ce*/ 	.byte	0x3f
	.zero		1


	//   ....[54]....
        /*03d0*/ 	.word	0x00009340
        /*03d4*/ 	.word	0x00000006
        /*03d8*/ 	.word	0x00000000
        /*03dc*/ 	.short	0x010a
        /*03de*/ 	.byte	0x3f
	.zero		1


	//   ....[55]....
        /*03e0*/ 	.word	0x000093c0
        /*03e4*/ 	.word	0x00000007
        /*03e8*/ 	.word	0x00000000
        /*03ec*/ 	.short	0x010a
        /*03ee*/ 	.byte	0x3f
	.zero		1


	//   ....[56]....
        /*03f0*/ 	.word	0x00009450
        /*03f4*/ 	.word	0x00000006
        /*03f8*/ 	.word	0x00000000
        /*03fc*/ 	.short	0x010a
        /*03fe*/ 	.byte	0x3f
	.zero		1


	//   ....[57]....
        /*0400*/ 	.word	0x000094e0
        /*0404*/ 	.word	0x00000009
        /*0408*/ 	.word	0x00000000
        /*040c*/ 	.short	0x010a
        /*040e*/ 	.byte	0x3f
	.zero		1


	//   ....[58]....
        /*0410*/ 	.word	0x00009570
        /*0414*/ 	.word	0x00000006
        /*0418*/ 	.word	0x00000000
        /*041c*/ 	.short	0x010a
        /*041e*/ 	.byte	0x3f
	.zero		1


	//   ....[59]....
        /*0420*/ 	.word	0x00009600
        /*0424*/ 	.word	0x00000009
        /*0428*/ 	.word	0x00000000
        /*042c*/ 	.short	0x010a
        /*042e*/ 	.byte	0x3f
	.zero		1


	//   ....[60]....
        /*0430*/ 	.word	0x00009690
        /*0434*/ 	.word	0x00000006
        /*0438*/ 	.word	0x00000000
        /*043c*/ 	.short	0x010a
        /*043e*/ 	.byte	0x3f
	.zero		1


	//   ....[61]....
        /*0440*/ 	.word	0x00009720
        /*0444*/ 	.word	0x00000009
        /*0448*/ 	.word	0x00000000
        /*044c*/ 	.short	0x010a
        /*044e*/ 	.byte	0x3f
	.zero		1


	//   ....[62]....
        /*0450*/ 	.word	0x000097b0
        /*0454*/ 	.word	0x00000006
        /*0458*/ 	.word	0x00000000
        /*045c*/ 	.short	0x010a
        /*045e*/ 	.byte	0x3f
	.zero		1


	//   ....[63]....
        /*0460*/ 	.word	0x00009840
        /*0464*/ 	.word	0x00000009
        /*0468*/ 	.word	0x00000000
        /*046c*/ 	.short	0x010a
        /*046e*/ 	.byte	0x3f
	.zero		1


	//   ....[64]....
        /*0470*/ 	.word	0x000098d0
        /*0474*/ 	.word	0x00000006
        /*0478*/ 	.word	0x00000000
        /*047c*/ 	.short	0x010a
        /*047e*/ 	.byte	0x3f
	.zero		1


	//   ....[65]....
        /*0480*/ 	.word	0x00009960
        /*0484*/ 	.word	0x00000009
        /*0488*/ 	.word	0x00000000
        /*048c*/ 	.short	0x010a
        /*048e*/ 	.byte	0x3f
	.zero		1


	//   ....[66]....
        /*0490*/ 	.word	0x000099f0
        /*0494*/ 	.word	0x00000006
        /*0498*/ 	.word	0x00000000
        /*049c*/ 	.short	0x010a
        /*049e*/ 	.byte	0x3f
	.zero		1


	//   ....[67]....
        /*04a0*/ 	.word	0x00009a80
        /*04a4*/ 	.word	0x00000009
        /*04a8*/ 	.word	0x00000000
        /*04ac*/ 	.short	0x010a
        /*04ae*/ 	.byte	0x3f
	.zero		1


	//   ....[68]....
        /*04b0*/ 	.word	0x00009b10
        /*04b4*/ 	.word	0x00000006
        /*04b8*/ 	.word	0x00000000
        /*04bc*/ 	.short	0x010a
        /*04be*/ 	.byte	0x3f
	.zero		1


	//   ....[69]....
        /*04c0*/ 	.word	0x00009ba0
        /*04c4*/ 	.word	0x00000009
        /*04c8*/ 	.word	0x00000000
        /*04cc*/ 	.short	0x010a
        /*04ce*/ 	.byte	0x3f
	.zero		1


	//   ....[70]....
        /*04d0*/ 	.word	0x00009c30
        /*04d4*/ 	.word	0x00000006
        /*04d8*/ 	.word	0x00000000
        /*04dc*/ 	.short	0x010a
        /*04de*/ 	.byte	0x3f
	.zero		1


	//   ....[71]....
        /*04e0*/ 	.word	0x00009cc0
        /*04e4*/ 	.word	0x00000009
        /*04e8*/ 	.word	0x00000000
        /*04ec*/ 	.short	0x010a
        /*04ee*/ 	.byte	0x3f
	.zero		1


	//   ....[72]....
        /*04f0*/ 	.word	0x00009d50
        /*04f4*/ 	.word	0x00000006
        /*04f8*/ 	.word	0x00000000
        /*04fc*/ 	.short	0x010a
        /*04fe*/ 	.byte	0x3f
	.zero		1


	//   ....[73]....
        /*0500*/ 	.word	0x00009de0
        /*0504*/ 	.word	0x00000009
        /*0508*/ 	.word	0x00000000
        /*050c*/ 	.short	0x010a
        /*050e*/ 	.byte	0x3f
	.zero		1


	//   ....[74]....
        /*0510*/ 	.word	0x00009e70
        /*0514*/ 	.word	0x00000006
        /*0518*/ 	.word	0x00000000
        /*051c*/ 	.short	0x010a
        /*051e*/ 	.byte	0x3f
	.zero		1


	//   ....[75]....
        /*0520*/ 	.word	0x00009f00
        /*0524*/ 	.word	0x00000003
        /*0528*/ 	.word	0x00000000
        /*052c*/ 	.short	0x010a
        /*052e*/ 	.byte	0x3f
	.zero		1


	//   ....[76]....
        /*0530*/ 	.word	0x00009f70
        /*0534*/ 	.word	0x0000000b
        /*0538*/ 	.word	0x00000000
        /*053c*/ 	.short	0x010a
        /*053e*/ 	.byte	0x3f
	.zero		1


	//   ....[77]....
        /*0540*/ 	.word	0x00009fd0
        /*0544*/ 	.word	0x0000000c
        /*0548*/ 	.word	0x00000000
        /*054c*/ 	.short	0x010a
        /*054e*/ 	.byte	0x3f
	.zero		1


	//   ....[78]....
        /*0550*/ 	.word	0x0000a0a0
        /*0554*/ 	.word	0x00000013
        /*0558*/ 	.word	0x000000b0
        /*055c*/ 	.short	0x010a
        /*055e*/ 	.byte	0x3f
	.zero		1


	//   ....[79]....
        /*0560*/ 	.word	0x0000a180
        /*0564*/ 	.word	0x00000006
        /*0568*/ 	.word	0x00000000
        /*056c*/ 	.short	0x010a
        /*056e*/ 	.byte	0x3f
	.zero		1


	//   ....[80]....
        /*0570*/ 	.word	0x0000a1d0
        /*0574*/ 	.word	0x00000007
        /*0578*/ 	.word	0x00000000
        /*057c*/ 	.short	0x010a
        /*057e*/ 	.byte	0x3f
	.zero		1


	//   ....[81]....
        /*0580*/ 	.word	0x0000a220
        /*0584*/ 	.word	0x00000006
        /*0588*/ 	.word	0x00000000
        /*058c*/ 	.short	0x010a
        /*058e*/ 	.byte	0x3f
	.zero		1


	//   ....[82]....
        /*0590*/ 	.word	0x0000a270
        /*0594*/ 	.word	0x00000009
        /*0598*/ 	.word	0x00000000
        /*059c*/ 	.short	0x010a
        /*059e*/ 	.byte	0x3f
	.zero		1


	//   ....[83]....
        /*05a0*/ 	.word	0x0000a2c0
        /*05a4*/ 	.word	0x00000006
        /*05a8*/ 	.word	0x00000000
        /*05ac*/ 	.short	0x010a
        /*05ae*/ 	.byte	0x3f
	.zero		1


	//   ....[84]....
        /*05b0*/ 	.word	0x0000a310
        /*05b4*/ 	.word	0x00000009
        /*05b8*/ 	.word	0x00000000
        /*05bc*/ 	.short	0x010a
        /*05be*/ 	.byte	0x3f
	.zero		1


	//   ....[85]....
        /*05c0*/ 	.word	0x0000a360
        /*05c4*/ 	.word	0x00000006
        /*05c8*/ 	.word	0x00000000
        /*05cc*/ 	.short	0x010a
        /*05ce*/ 	.byte	0x3f
	.zero		1


	//   ....[86]....
        /*05d0*/ 	.word	0x0000a3b0
        /*05d4*/ 	.word	0x00000009
        /*05d8*/ 	.word	0x00000000
        /*05dc*/ 	.short	0x010a
        /*05de*/ 	.byte	0x3f
	.zero		1


	//   ....[87]....
        /*05e0*/ 	.word	0x0000a400
        /*05e4*/ 	.word	0x00000006
        /*05e8*/ 	.word	0x00000000
        /*05ec*/ 	.short	0x010a
        /*05ee*/ 	.byte	0x3f
	.zero		1


	//   ....[88]....
        /*05f0*/ 	.word	0x0000a450
        /*05f4*/ 	.word	0x00000009
        /*05f8*/ 	.word	0x00000000
        /*05fc*/ 	.short	0x010a
        /*05fe*/ 	.byte	0x3f
	.zero		1


	//   ....[89]....
        /*0600*/ 	.word	0x0000a4a0
        /*0604*/ 	.word	0x00000006
        /*0608*/ 	.word	0x00000000
        /*060c*/ 	.short	0x010a
        /*060e*/ 	.byte	0x3f
	.zero		1


	//   ....[90]....
        /*0610*/ 	.word	0x0000a4f0
        /*0614*/ 	.word	0x00000009
        /*0618*/ 	.word	0x00000000
        /*061c*/ 	.short	0x010a
        /*061e*/ 	.byte	0x3f
	.zero		1


	//   ....[91]....
        /*0620*/ 	.word	0x0000a540
        /*0624*/ 	.word	0x00000006
        /*0628*/ 	.word	0x00000000
        /*062c*/ 	.short	0x010a
        /*062e*/ 	.byte	0x3f
	.zero		1


	//   ....[92]....
        /*0630*/ 	.word	0x0000a590
        /*0634*/ 	.word	0x00000009
        /*0638*/ 	.word	0x00000000
        /*063c*/ 	.short	0x010a
        /*063e*/ 	.byte	0x3f
	.zero		1


	//   ....[93]....
        /*0640*/ 	.word	0x0000a5e0
        /*0644*/ 	.word	0x00000006
        /*0648*/ 	.word	0x00000000
        /*064c*/ 	.short	0x010a
        /*064e*/ 	.byte	0x3f
	.zero		1


	//   ....[94]....
        /*0650*/ 	.word	0x0000a630
        /*0654*/ 	.word	0x00000009
        /*0658*/ 	.word	0x00000000
        /*065c*/ 	.short	0x010a
        /*065e*/ 	.byte	0x3f
	.zero		1


	//   ....[95]....
        /*0660*/ 	.word	0x0000a680
        /*0664*/ 	.word	0x00000006
        /*0668*/ 	.word	0x00000000
        /*066c*/ 	.short	0x010a
        /*066e*/ 	.byte	0x3f
	.zero		1


	//   ....[96]....
        /*0670*/ 	.word	0x0000a6d0
        /*0674*/ 	.word	0x00000009
        /*0678*/ 	.word	0x00000000
        /*067c*/ 	.short	0x010a
        /*067e*/ 	.byte	0x3f
	.zero		1


	//   ....[97]....
        /*0680*/ 	.word	0x0000a720
        /*0684*/ 	.word	0x00000006
        /*0688*/ 	.word	0x00000000
        /*068c*/ 	.short	0x010a
        /*068e*/ 	.byte	0x3f
	.zero		1


	//   ....[98]....
        /*0690*/ 	.word	0x0000a770
        /*0694*/ 	.word	0x00000009
        /*0698*/ 	.word	0x00000000
        /*069c*/ 	.short	0x010a
        /*069e*/ 	.byte	0x3f
	.zero		1


	//   ....[99]....
        /*06a0*/ 	.word	0x0000a7c0
        /*06a4*/ 	.word	0x00000006
        /*06a8*/ 	.word	0x00000000
        /*06ac*/ 	.short	0x010a
        /*06ae*/ 	.byte	0x3f
	.zero		1


	//----- nvinfo : EIATTR_NUM_MBARRIERS
	.align		4
.L_28:
        /*06b0*/ 	.byte	0x03, 0x38
        /*06b2*/ 	.short	0x002e


	//----- nvinfo : EIATTR_EXIT_INSTR_OFFSETS
	.align		4
        /*06b4*/ 	.byte	0x04, 0x1c
        /*06b6*/ 	.short	(.L_30 - .L_29)


	//   ....[0]....
.L_29:
        /*06b8*/ 	.word	0x00000840


	//   ....[1]....
        /*06bc*/ 	.word	0x00001100


	//   ....[2]....
        /*06c0*/ 	.word	0x00007f00


	//   ....[3]....
        /*06c4*/ 	.word	0x00008530


	//   ....[4]....
        /*06c8*/ 	.word	0x00009f50


	//----- nvinfo : EIATTR_MAX_THREADS
	.align		4
.L_30:
        /*06cc*/ 	.byte	0x04, 0x05
        /*06ce*/ 	.short	(.L_32 - .L_31)
.L_31:
        /*06d0*/ 	.word	0x00000180
        /*06d4*/ 	.word	0x00000001
        /*06d8*/ 	.word	0x00000001


	//----- nvinfo : EIATTR_CRS_STACK_SIZE
	.align		4
.L_32:
        /*06dc*/ 	.byte	0x04, 0x1e
        /*06de*/ 	.short	(.L_34 - .L_33)
.L_33:
        /*06e0*/ 	.word	0x00000000


	//----- nvinfo : EIATTR_CBANK_PARAM_SIZE
	.align		4
.L_34:
        /*06e4*/ 	.byte	0x03, 0x19
        /*06e6*/ 	.short	0x0470


	//----- nvinfo : EIATTR_PARAM_CBANK
	.align		4
        /*06e8*/ 	.byte	0x04, 0x0a
        /*06ea*/ 	.short	(.L_36 - .L_35)
	.align		4
.L_35:
        /*06ec*/ 	.word	index@(.nv.constant0._ZN7cutlass13device_kernelINS_4gemm6kernel13GemmUniversalIN4cute5tupleIJiiiiEEENS1_10collective13CollectiveMmaINS1_37MainloopSm90TmaGmmaWarpSpecializedFP8ILi22ENS5_IJNS4_1CILi1EEESB_SB_EEENS1_35KernelTmaWarpSpecializedCooperativeEEENS5_IJNSA_ILi256EEENSA_ILi64EEENSA_ILi32EEEEEENS_12float_e5m2_tENS5_IJlSB_lEEENS_12float_e4m3_tESK_NS4_8TiledMMAINS4_8MMA_AtomIJNS4_4SM904GMMA30MMA_64x64x32_F32E5M2E4M3_SS_TNILNSP_7ScaleInE1ELSR_1EEEEEENS4_6LayoutINS5_IJNSA_ILi2EEESB_SB_EEENS5_IJSB_NSA_ILi0EEESX_EEEEENS5_IJNS4_10UnderscoreES10_S10_EEEEENS4_13SM90_TMA_LOADENS4_14ComposedLayoutINS4_7SwizzleILi1ELi4ELi3EEENS4_18smem_ptr_flag_bitsILi8EEENSU_INS5_IJNSA_ILi8EEESH_EEENS5_IJSH_SB_EEEEEEEvNS4_8identityES13_S1D_vS1E_EENS_8epilogue10collective6detail29Sm90TmaWarpSpecializedAdapterINS1H_15DefaultEpilogueISJ_SK_SK_NS1G_6thread17LinearCombinationISJ_Li1EffLNS1L_9ScaleType4KindE0ELNS_15FloatRoundStyleE2ESJ_EENS1_15EpilogueDefaultEEEEEvvEEEEvNT_6ParamsE)
        /*06f0*/ 	.short	0x0210
        /*06f2*/ 	.short	0x0470


	//----- nvinfo : EIATTR_SW_WAR
	.align		4
.L_36:
        /*06f4*/ 	.byte	0x04, 0x36
        /*06f6*/ 	.short	(.L_38 - .L_37)
.L_37:
        /*06f8*/ 	.word	0x00000008
.L_38:


//--------------------- .nv.callgraph             --------------------------
	.section	.nv.callgraph,"",@"SHT_CUDA_CALLGRAPH"
	.align	4
	.sectionentsize	8
	.align		4
        /*0000*/ 	.word	0x00000000
	.align		4
        /*0004*/ 	.word	0xffffffff
	.align		4
        /*0008*/ 	.word	0x00000000
	.align		4
        /*000c*/ 	.word	0xfffffffe
	.align		4
        /*0010*/ 	.word	0x00000000
	.align		4
        /*0014*/ 	.word	0xfffffffd
	.align		4
        /*0018*/ 	.word	0x00000000
	.align		4
        /*001c*/ 	.word	0xfffffffc


//--------------------- .nv.constant4             --------------------------
	.section	.nv.constant4,"a",@progbits
	.align	8
	.align		8
.nv.constant4:
        /*0000*/ 	.dword	_ZN40_INTERNAL_c1c1a4ef_4_k_cu_5f832b3c_276254cuda3std3__45__cpo5beginE
	.align		8
        /*0008*/ 	.dword	_ZN40_INTERNAL_c1c1a4ef_4_k_cu_5f832b3c_276254cuda3std3__45__cpo3endE
	.align		8
        /*0010*/ 	.dword	_ZN40_INTERNAL_c1c1a4ef_4_k_cu_5f832b3c_276254cuda3std3__45__cpo6cbeginE
	.align		8
        /*0018*/ 	.dword	_ZN40_INTERNAL_c1c1a4ef_4_k_cu_5f832b3c_276254cuda3std3__45__cpo4cendE
	.align		8
        /*0020*/ 	.dword	_ZN40_INTERNAL_c1c1a4ef_4_k_cu_5f832b3c_276254cuda3std3__442_GLOBAL__N__c1c1a4ef_4_k_cu_5f832b3c_276256ignoreE
	.align		8
        /*0028*/ 	.dword	_ZN40_INTERNAL_c1c1a4ef_4_k_cu_5f832b3c_276254cuda3std3__419piecewise_constructE
	.align		8
        /*0030*/ 	.dword	_ZN40_INTERNAL_c1c1a4ef_4_k_cu_5f832b3c_276254cuda3std3__48in_placeE
	.align		8
        /*0038*/ 	.dword	_ZN40_INTERNAL_c1c1a4ef_4_k_cu_5f832b3c_276254cuda3std6ranges3__45__cpo4swapE
	.align		8
        /*0040*/ 	.dword	_ZN40_INTERNAL_c1c1a4ef_4_k_cu_5f832b3c_276254cuda3std6ranges3__45__cpo9iter_moveE
	.align		8
        /*0048*/ 	.dword	_ZN40_INTERNAL_c1c1a4ef_4_k_cu_5f832b3c_276254cute7productE
	.align		8
        /*0050*/ 	.dword	_ZN40_INTERNAL_c1c1a4ef_4_k_cu_5f832b3c_276254cute1_E


//--------------------- .text._ZN7cutlass13device_kernelINS_4gemm6kernel13GemmUniversalIN4cute5tupleIJiiiiEEENS1_10collective13CollectiveMmaINS1_37MainloopSm90TmaGmmaWarpSpecializedFP8ILi22ENS5_IJNS4_1CILi1EEESB_SB_EEENS1_35KernelTmaWarpSpecializedCooperativeEEENS5_IJNSA_ILi256EEENSA_ILi64EEENSA_ILi32EEEEEENS_12float_e5m2_tENS5_IJlSB_lEEENS_12float_e4m3_tESK_NS4_8TiledMMAINS4_8MMA_AtomIJNS4_4SM904GMMA30MMA_64x64x32_F32E5M2E4M3_SS_TNILNSP_7ScaleInE1ELSR_1EEEEEENS4_6LayoutINS5_IJNSA_ILi2EEESB_SB_EEENS5_IJSB_NSA_ILi0EEESX_EEEEENS5_IJNS4_10UnderscoreES10_S10_EEEEENS4_13SM90_TMA_LOADENS4_14ComposedLayoutINS4_7SwizzleILi1ELi4ELi3EEENS4_18smem_ptr_flag_bitsILi8EEENSU_INS5_IJNSA_ILi8EEESH_EEENS5_IJSH_SB_EEEEEEEvNS4_8identityES13_S1D_vS1E_EENS_8epilogue10collective6detail29Sm90TmaWarpSpecializedAdapterINS1H_15DefaultEpilogueISJ_SK_SK_NS1G_6thread17LinearCombinationISJ_Li1EffLNS1L_9ScaleType4KindE0ELNS_15FloatRoundStyleE2ESJ_EENS1_15EpilogueDefaultEEEEEvvEEEEvNT_6ParamsE --------------------------
	.section	.text._ZN7cutlass13device_kernelINS_4gemm6kernel13GemmUniversalIN4cute5tupleIJiiiiEEENS1_10collective13CollectiveMmaINS1_37MainloopSm90TmaGmmaWarpSpecializedFP8ILi22ENS5_IJNS4_1CILi1EEESB_SB_EEENS1_35KernelTmaWarpSpecializedCooperativeEEENS5_IJNSA_ILi256EEENSA_ILi64EEENSA_ILi32EEEEEENS_12float_e5m2_tENS5_IJlSB_lEEENS_12float_e4m3_tESK_NS4_8TiledMMAINS4_8MMA_AtomIJNS4_4SM904GMMA30MMA_64x64x32_F32E5M2E4M3_SS_TNILNSP_7ScaleInE1ELSR_1EEEEEENS4_6LayoutINS5_IJNSA_ILi2EEESB_SB_EEENS5_IJSB_NSA_ILi0EEESX_EEEEENS5_IJNS4_10UnderscoreES10_S10_EEEEENS4_13SM90_TMA_LOADENS4_14ComposedLayoutINS4_7SwizzleILi1ELi4ELi3EEENS4_18smem_ptr_flag_bitsILi8EEENSU_INS5_IJNSA_ILi8EEESH_EEENS5_IJSH_SB_EEEEEEEvNS4_8identityES13_S1D_vS1E_EENS_8epilogue10collective6detail29Sm90TmaWarpSpecializedAdapterINS1H_15DefaultEpilogueISJ_SK_SK_NS1G_6thread17LinearCombinationISJ_Li1EffLNS1L_9ScaleType4KindE0ELNS_15FloatRoundStyleE2ESJ_EENS1_15EpilogueDefaultEEEEEvvEEEEvNT_6ParamsE,"ax",@progbits
	.align	128
.text._ZN7cutlass13device_kernelINS_4gemm6kernel13GemmUniversalIN4cute5tupleIJiiiiEEENS1_10collective13CollectiveMmaINS1_37MainloopSm90TmaGmmaWarpSpecializedFP8ILi22ENS5_IJNS4_1CILi1EEESB_SB_EEENS1_35KernelTmaWarpSpecializedCooperativeEEENS5_IJNSA_ILi256EEENSA_ILi64EEENSA_ILi32EEEEEENS_12float_e5m2_tENS5_IJlSB_lEEENS_12float_e4m3_tESK_NS4_8TiledMMAINS4_8MMA_AtomIJNS4_4SM904GMMA30MMA_64x64x32_F32E5M2E4M3_SS_TNILNSP_7ScaleInE1ELSR_1EEEEEENS4_6LayoutINS5_IJNSA_ILi2EEESB_SB_EEENS5_IJSB_NSA_ILi0EEESX_EEEEENS5_IJNS4_10UnderscoreES10_S10_EEEEENS4_13SM90_TMA_LOADENS4_14ComposedLayoutINS4_7SwizzleILi1ELi4ELi3EEENS4_18smem_ptr_flag_bitsILi8EEENSU_INS5_IJNSA_ILi8EEESH_EEENS5_IJSH_SB_EEEEEEEvNS4_8identityES13_S1D_vS1E_EENS_8epilogue10collective6detail29Sm90TmaWarpSpecializedAdapterINS1H_15DefaultEpilogueISJ_SK_SK_NS1G_6thread17LinearCombinationISJ_Li1EffLNS1L_9ScaleType4KindE0ELNS_15FloatRoundStyleE2ESJ_EENS1_15EpilogueDefaultEEEEEvvEEEEvNT_6ParamsE:
        .type           _ZN7cutlass13device_kernelINS_4gemm6kernel13GemmUniversalIN4cute5tupleIJiiiiEEENS1_10collective13CollectiveMmaINS1_37MainloopSm90TmaGmmaWarpSpecializedFP8ILi22ENS5_IJNS4_1CILi1EEESB_SB_EEENS1_35KernelTmaWarpSpecializedCooperativeEEENS5_IJNSA_ILi256EEENSA_ILi64EEENSA_ILi32EEEEEENS_12float_e5m2_tENS5_IJlSB_lEEENS_12float_e4m3_tESK_NS4_8TiledMMAINS4_8MMA_AtomIJNS4_4SM904GMMA30MMA_64x64x32_F32E5M2E4M3_SS_TNILNSP_7ScaleInE1ELSR_1EEEEEENS4_6LayoutINS5_IJNSA_ILi2EEESB_SB_EEENS5_IJSB_NSA_ILi0EEESX_EEEEENS5_IJNS4_10UnderscoreES10_S10_EEEEENS4_13SM90_TMA_LOADENS4_14ComposedLayoutINS4_7SwizzleILi1ELi4ELi3EEENS4_18smem_ptr_flag_bitsILi8EEENSU_INS5_IJNSA_ILi8EEESH_EEENS5_IJSH_SB_EEEEEEEvNS4_8identityES13_S1D_vS1E_EENS_8epilogue10collective6detail29Sm90TmaWarpSpecializedAdapterINS1H_15DefaultEpilogueISJ_SK_SK_NS1G_6thread17LinearCombinationISJ_Li1EffLNS1L_9ScaleType4KindE0ELNS_15FloatRoundStyleE2ESJ_EENS1_15EpilogueDefaultEEEEEvvEEEEvNT_6ParamsE,@function
        .size           _ZN7cutlass13device_kernelINS_4gemm6kernel13GemmUniversalIN4cute5tupleIJiiiiEEENS1_10collective13CollectiveMmaINS1_37MainloopSm90TmaGmmaWarpSpecializedFP8ILi22ENS5_IJNS4_1CILi1EEESB_SB_EEENS1_35KernelTmaWarpSpecializedCooperativeEEENS5_IJNSA_ILi256EEENSA_ILi64EEENSA_ILi32EEEEEENS_12float_e5m2_tENS5_IJlSB_lEEENS_12float_e4m3_tESK_NS4_8TiledMMAINS4_8MMA_AtomIJNS4_4SM904GMMA30MMA_64x64x32_F32E5M2E4M3_SS_TNILNSP_7ScaleInE1ELSR_1EEEEEENS4_6LayoutINS5_IJNSA_ILi2EEESB_SB_EEENS5_IJSB_NSA_ILi0EEESX_EEEEENS5_IJNS4_10UnderscoreES10_S10_EEEEENS4_13SM90_TMA_LOADENS4_14ComposedLayoutINS4_7SwizzleILi1ELi4ELi3EEENS4_18smem_ptr_flag_bitsILi8EEENSU_INS5_IJNSA_ILi8EEESH_EEENS5_IJSH_SB_EEEEEEEvNS4_8identityES13_S1D_vS1E_EENS_8epilogue10collective6detail29Sm90TmaWarpSpecializedAdapterINS1H_15DefaultEpilogueISJ_SK_SK_NS1G_6thread17LinearCombinationISJ_Li1EffLNS1L_9ScaleType4KindE0ELNS_15FloatRoundStyleE2ESJ_EENS1_15EpilogueDefaultEEEEEvvEEEEvNT_6ParamsE,(.L_x_238 - _ZN7cutlass13device_kernelINS_4gemm6kernel13GemmUniversalIN4cute5tupleIJiiiiEEENS1_10collective13CollectiveMmaINS1_37MainloopSm90TmaGmmaWarpSpecializedFP8ILi22ENS5_IJNS4_1CILi1EEESB_SB_EEENS1_35KernelTmaWarpSpecializedCooperativeEEENS5_IJNSA_ILi256EEENSA_ILi64EEENSA_ILi32EEEEEENS_12float_e5m2_tENS5_IJlSB_lEEENS_12float_e4m3_tESK_NS4_8TiledMMAINS4_8MMA_AtomIJNS4_4SM904GMMA30MMA_64x64x32_F32E5M2E4M3_SS_TNILNSP_7ScaleInE1ELSR_1EEEEEENS4_6LayoutINS5_IJNSA_ILi2EEESB_SB_EEENS5_IJSB_NSA_ILi0EEESX_EEEEENS5_IJNS4_10UnderscoreES10_S10_EEEEENS4_13SM90_TMA_LOADENS4_14ComposedLayoutINS4_7SwizzleILi1ELi4ELi3EEENS4_18smem_ptr_flag_bitsILi8EEENSU_INS5_IJNSA_ILi8EEESH_EEENS5_IJSH_SB_EEEEEEEvNS4_8identityES13_S1D_vS1E_EENS_8epilogue10collective6detail29Sm90TmaWarpSpecializedAdapterINS1H_15DefaultEpilogueISJ_SK_SK_NS1G_6thread17LinearCombinationISJ_Li1EffLNS1L_9ScaleType4KindE0ELNS_15FloatRoundStyleE2ESJ_EENS1_15EpilogueDefaultEEEEEvvEEEEvNT_6ParamsE)
        .other          _ZN7cutlass13device_kernelINS_4gemm6kernel13GemmUniversalIN4cute5tupleIJiiiiEEENS1_10collective13CollectiveMmaINS1_37MainloopSm90TmaGmmaWarpSpecializedFP8ILi22ENS5_IJNS4_1CILi1EEESB_SB_EEENS1_35KernelTmaWarpSpecializedCooperativeEEENS5_IJNSA_ILi256EEENSA_ILi64EEENSA_ILi32EEEEEENS_12float_e5m2_tENS5_IJlSB_lEEENS_12float_e4m3_tESK_NS4_8TiledMMAINS4_8MMA_AtomIJNS4_4SM904GMMA30MMA_64x64x32_F32E5M2E4M3_SS_TNILNSP_7ScaleInE1ELSR_1EEEEEENS4_6LayoutINS5_IJNSA_ILi2EEESB_SB_EEENS5_IJSB_NSA_ILi0EEESX_EEEEENS5_IJNS4_10UnderscoreES10_S10_EEEEENS4_13SM90_TMA_LOADENS4_14ComposedLayoutINS4_7SwizzleILi1ELi4ELi3EEENS4_18smem_ptr_flag_bitsILi8EEENSU_INS5_IJNSA_ILi8EEESH_EEENS5_IJSH_SB_EEEEEEEvNS4_8identityES13_S1D_vS1E_EENS_8epilogue10collective6detail29Sm90TmaWarpSpecializedAdapterINS1H_15DefaultEpilogueISJ_SK_SK_NS1G_6thread17LinearCombinationISJ_Li1EffLNS1L_9ScaleType4KindE0ELNS_15FloatRoundStyleE2ESJ_EENS1_15EpilogueDefaultEEEEEvvEEEEvNT_6ParamsE,@"STO_CUDA_ENTRY STV_DEFAULT"
_ZN7cutlass13device_kernelINS_4gemm6kernel13GemmUniversalIN4cute5tupleIJiiiiEEENS1_10collective13CollectiveMmaINS1_37MainloopSm90TmaGmmaWarpSpecializedFP8ILi22ENS5_IJNS4_1CILi1EEESB_SB_EEENS1_35KernelTmaWarpSpecializedCooperativeEEENS5_IJNSA_ILi256EEENSA_ILi64EEENSA_ILi32EEEEEENS_12float_e5m2_tENS5_IJlSB_lEEENS_12float_e4m3_tESK_NS4_8TiledMMAINS4_8MMA_AtomIJNS4_4SM904GMMA30MMA_64x64x32_F32E5M2E4M3_SS_TNILNSP_7ScaleInE1ELSR_1EEEEEENS4_6LayoutINS5_IJNSA_ILi2EEESB_SB_EEENS5_IJSB_NSA_ILi0EEESX_EEEEENS5_IJNS4_10UnderscoreES10_S10_EEEEENS4_13SM90_TMA_LOADENS4_14ComposedLayoutINS4_7SwizzleILi1ELi4ELi3EEENS4_18smem_ptr_flag_bitsILi8EEENSU_INS5_IJNSA_ILi8EEESH_EEENS5_IJSH_SB_EEEEEEEvNS4_8identityES13_S1D_vS1E_EENS_8epilogue10collective6detail29Sm90TmaWarpSpecializedAdapterINS1H_15DefaultEpilogueISJ_SK_SK_NS1G_6thread17LinearCombinationISJ_Li1EffLNS1L_9ScaleType4KindE0ELNS_15FloatRoundStyleE2ESJ_EENS1_15EpilogueDefaultEEEEEvvEEEEvNT_6ParamsE:
[----:B------:R-:W-:Y:S01]  /*0000*/  LDC R1, c[0x0][0x28] ;  /* 0x00000a00ff017b82 */ /* 0x000fe20000000800 */
[----:B------:R-:W0:Y:S01]  /*0010*/  S2R R0, SR_TID.X ;  /* 0x0000000000007919 */ /* 0x000e220000002100 */
[----:B------:R-:W-:Y:S01]  /*0020*/  ELECT P0, URZ, PT ;  /* 0x00000000003f782f */ /* 0x000fe20003800000 */
[----:B------:R-:W-:Y:S01]  /*0030*/  BSSY B0, `(.L_x_0) ;  /* 0x000000f000007945 */ /* 0x000fe20003800000 */
[--C-:B0-----:R-:W-:Y:S02]  /*0040*/  SHF.R.U32.HI R2, RZ, 0x5, R0.reuse ;  /* 0x00000005ff027819 */ /* 0x101fe40000011600 */
[----:B------:R-:W-:-:S03]  /*0050*/  SHF.R.U32.HI R3, RZ, 0x7, R0 ;  /* 0x00000007ff037819 */ /* 0x000fc60000011600 */
[----:B------:R-:W0:Y:S04]  /*0060*/  SHFL.IDX PT, R5, R2, RZ, 0x1f ;  /* 0x00001fff02057589 */ /* 0x000e2800000e0000 */
[----:B------:R1:W2:Y:S01]  /*0070*/  SHFL.IDX PT, R6, R3, RZ, 0x1f ;  /* 0x00001fff03067589 */ /* 0x0002a200000e0000 */
[----:B0-----:R-:W-:-:S13]  /*0080*/  ISETP.NE.OR P0, PT, R5, RZ, !P0 ;  /* 0x000000ff0500720c */ /* 0x001fda0004705670 */
[----:B-12---:R-:W-:Y:S05]  /*0090*/  @P0 BRA `(.L_x_1) ;  /* 0x0000000000200947 */ /* 0x006fea0003800000 */
[----:B------:R-:W-:Y:S02]  /*00a0*/  ULDC.64 UR4, c[0x0][0x198] ;  /* 0x0000660000047ab9 */ /* 0x000fe40000000a00 */
[----:B------:R-:W-:Y:S02]  /*00b0*/  UIADD3 UR6, UP0, UR4, 0xf0, URZ ;  /* 0x000000f004067890 */ /* 0x000fe4000ff1e03f */
[----:B------:R-:W-:Y:S02]  /*00c0*/  UIADD3 UR4, UP1, UR4, 0x1f0, URZ ;  /* 0x000001f004047890 */ /* 0x000fe4000ff3e03f */
[----:B------:R-:W-:Y:S02]  /*00d0*/  UIADD3.X UR7, URZ, UR5, URZ, UP0, !UPT ;  /* 0x000000053f077290 */ /* 0x000fe400087fe43f */
[----:B------:R-:W-:-:S07]  /*00e0*/  UIADD3.X UR5, URZ, UR5, URZ, UP1, !UPT ;  /* 0x000000053f057290 */ /* 0x000fce0008ffe43f */
[----:B------:R0:W-:Y:S02]  /*00f0*/  UTMACCTL.PF [UR6] ;  /* 0x00000000060079b9 */ /* 0x0001e40008040000 */
[----:B------:R0:W-:Y:S02]  /*0100*/  UTMACCTL.PF [UR4] ;  /* 0x00000000040079b9 */ /* 0x0001e40008040000 */
[----:B0-----:R-:W-:Y:S01]  /*0110*/  NOP ;  /* 0x0000000000007918 */ /* 0x001fe20000000000 */
.L_x_1:
[----:B------:R-:W-:Y:S05]  /*0120*/  BSYNC B0 ;  /* 0x0000000000007941 */ /* 0x000fea0003800000 */
.L_x_0:
[----:B------:R-:W0:Y:S02]  /*0130*/  SHFL.IDX PT, R3, R2, RZ, 0x1f ;  /* 0x00001fff02037589 */ /* 0x000e2400000e0000 */
[----:B0-----:R-:W-:-:S13]  /*0140*/  ISETP.NE.AND P0, PT, R3, RZ, PT ;  /* 0x000000ff0300720c */ /* 0x001fda0003f05270 */
[----:B------:R-:W-:Y:S05]  /*0150*/  @P0 BRA `(.L_x_2) ;  /* 0x0000000000f40947 */ /* 0x000fea0003800000 */
[----:B------:R-:W-:Y:S01]  /*0160*/  ELECT P0, URZ, PT ;  /* 0x00000000003f782f */ /* 0x000fe20003800000 */
[----:B------:R-:W-:-:S12]  /*0170*/  BSSY B0, `(.L_x_2) ;  /* 0x000003b000007945 */ /* 0x000fd80003800000 */
[----:B------:R-:W-:Y:S05]  /*0180*/  @!P0 BRA `(.L_x_3) ;  /* 0x0000000000e48947 */ /* 0x000fea0003800000 */
[----:B------:R-:W0:Y:S01]  /*0190*/  S2UR UR8, SR_CgaCtaId ;  /* 0x00000000000879c3 */ /* 0x000e220000008800 */
[----:B------:R-:W-:Y:S01]  /*01a0*/  UMOV UR4, 0x400 ;  /* 0x0000040000047882 */ /* 0x000fe20000000000 */
[----:B------:R-:W-:Y:S01]  /*01b0*/  UMOV UR5, 0x1 ;  /* 0x0000000100057882 */ /* 0x000fe20000000000 */
[----:B------:R-:W-:Y:S02]  /*01c0*/  UMOV UR6, 0x100 ;  /* 0x0000010000067882 */ /* 0x000fe40000000000 */
[----:B------:R-:W-:-:S04]  /*01d0*/  UIADD3 UR6, -UR6, 0x100000, URZ ;  /* 0x0010000006067890 */ /* 0x000fc8000fffe13f */
[----:B------:R-:W-:Y:S02]  /*01e0*/  USHF.L.U32 UR7, UR6, 0xb, URZ ;  /* 0x0000000b06077899 */ /* 0x000fe4000800063f */
[----:B------:R-:W-:Y:S02]  /*01f0*/  USHF.L.U32 UR6, UR6, 0x1, URZ ;  /* 0x0000000106067899 */ /* 0x000fe4000800063f */
[----:B0-----:R-:W-:Y:S02]  /*0200*/  ULEA UR8, UR8, UR4, 0x18 ;  /* 0x0000000408087291 */ /* 0x001fe4000f8ec03f */
[----:B------:R-:W-:-:S04]  /*0210*/  UIADD3 UR4, -UR5, 0x100000, URZ ;  /* 0x0010000005047890 */ /* 0x000fc8000fffe13f */
[----:B------:R-:W-:Y:S02]  /*0220*/  USHF.L.U32 UR5, UR4, 0xb, URZ ;  /* 0x0000000b04057899 */ /* 0x000fe4000800063f */
[----:B------:R-:W-:Y:S01]  /*0230*/  USHF.L.U32 UR4, UR4, 0x1, URZ ;  /* 0x0000000104047899 */ /* 0x000fe2000800063f */
[----:B------:R-:W0:Y:S11]  /*0240*/  FENCE.VIEW.ASYNC.S ;  /* 0x00000000000073c6 */ /* 0x000e360000000000 */
[----:B0-----:R0:W1:Y:S01]  /*0250*/  SYNCS.EXCH.64 URZ, [UR8], UR4 ;  /* 0x00000004083f75b2 */ /* 0x0010620008000100 */
[----:B------:R0:W2:Y:S01]  /*0260*/  SYNCS.EXCH.64 URZ, [UR8+0xb0], UR6 ;  /* 0x0000b006083f75b2 */ /* 0x0000a20008000100 */
[----:B------:R0:W3:Y:S01]  /*0270*/  SYNCS.EXCH.64 URZ, [UR8+0x8], UR4 ;  /* 0x00000804083f75b2 */ /* 0x0000e20008000100 */
[----:B------:R0:W4:Y:S01]  /*0280*/  SYNCS.EXCH.64 URZ, [UR8+0xb8], UR6 ;  /* 0x0000b806083f75b2 */ /* 0x0001220008000100 */
[----:B------:R0:W0:Y:S01]  /*0290*/  SYNCS.EXCH.64 URZ, [UR8+0x10], UR4 ;  /* 0x00001004083f75b2 */ /* 0x0000220008000100 */
        /* <DEDUP_REMOVED lines=39> */
[----:B-1234-:R-:W-:Y:S01]  /*0510*/  NOP ;  /* 0x0000000000007918 */ /* 0x01efe20000000000 */
.L_x_3:
[----:B0-----:R-:W-:Y:S05]  /*0520*/  BSYNC B0 ;  /* 0x0000000000007941 */ /* 0x001fea0003800000 */
.L_x_2:
[----:B------:R-:W0:Y:S01]  /*0530*/  SHFL.IDX PT, R2, R2, RZ, 0x1f ;  /* 0x00001fff02027589 */ /* 0x000e2200000e0000 */
[----:B------:R-:W1:Y:S01]  /*0540*/  LDC R3, c[0x0][0x65c] ;  /* 0x00019700ff037b82 */ /* 0x000e620000000800 */
[----:B------:R-:W-:Y:S02]  /*0550*/  ELECT P0, URZ, PT ;  /* 0x00000000003f782f */ /* 0x000fe40003800000 */
[----:B------:R-:W-:Y:S01]  /*0560*/  SHF.R.S32.HI R4, RZ, 0x1f, R5 ;  /* 0x0000001fff047819 */ /* 0x000fe20000011405 */
[----:B------:R-:W2:Y:S01]  /*0570*/  S2R R10, SR_CTAID.Y ;  /* 0x00000000000a7919 */ /* 0x000ea20000002600 */
[----:B------:R-:W-:Y:S01]  /*0580*/  UMOV UR4, 0x20 ;  /* 0x0000002000047882 */ /* 0x000fe20000000000 */
[C---:B------:R-:W-:Y:S01]  /*0590*/  ISETP.NE.AND P2, PT, R6.reuse, RZ, PT ;  /* 0x000000ff0600720c */ /* 0x040fe20003f45270 */
[----:B------:R-:W-:Y:S01]  /*05a0*/  VIADD R11, R6, 0xffffffff ;  /* 0xffffffff060b7836 */ /* 0x000fe20000000000 */
[----:B------:R-:W3:Y:S01]  /*05b0*/  S2R R8, SR_CTAID.X ;  /* 0x0000000000087919 */ /* 0x000ee20000002500 */
[----:B------:R-:W-:Y:S01]  /*05c0*/  LEA.HI R4, R4, R5, RZ, 0x2 ;  /* 0x0000000504047211 */ /* 0x000fe200078f10ff */
[----:B------:R-:W-:Y:S01]  /*05d0*/  NOP ;  /* 0x0000000000007918 */ /* 0x000fe20000000000 */
[----:B------:R-:W-:Y:S01]  /*05e0*/  NOP ;  /* 0x0000000000007918 */ /* 0x000fe20000000000 */
[----:B------:R-:W-:-:S02]  /*05f0*/  ISETP.GE.U32.AND P1, PT, R11, 0x2, PT ;  /* 0x000000020b00780c */ /* 0x000fc40003f26070 */
[----:B------:R-:W-:-:S05]  /*0600*/  LOP3.LUT R4, R4, 0xfffffffc, RZ, 0xc0, !PT ;  /* 0xfffffffc04047812 */ /* 0x000fca00078ec0ff */
[----:B------:R-:W-:Y:S01]  /*0610*/  IMAD.IADD R5, R5, 0x1, -R4 ;  /* 0x0000000105057824 */ /* 0x000fe200078e0a04 */
[----:B0-----:R-:W-:Y:S02]  /*0620*/  ISETP.NE.OR P0, PT, R2, RZ, !P0 ;  /* 0x000000ff0200720c */ /* 0x001fe40004705670 */
[----:B-1----:R-:W-:-:S11]  /*0630*/  ISETP.NE.AND P3, PT, R3, 0x1, PT ;  /* 0x000000010300780c */ /* 0x002fd60003f65270 */
[----:B------:R-:W-:Y:S01]  /*0640*/  VOTEU.ALL UP0, P0 ;  /* 0x00000000003f7886 */ /* 0x000fe20000000000 */
[----:B------:R-:W-:Y:S01]  /*0650*/  VOTEU.ALL UP1, P0 ;  /* 0x00000000003f7886 */ /* 0x000fe20000020000 */
[----:B------:R-:W3:Y:S01]  /*0660*/  @P3 LDC R9, c[0x0][0x10] ;  /* 0x00000400ff093b82 */ /* 0x000ee20000000800 */
[----:B--2---:R-:W-:Y:S02]  /*0670*/  @P3 IMAD.MOV.U32 R2, RZ, RZ, R10 ;  /* 0x000000ffff023224 */ /* 0x004fe400078e000a */
[----:B------:R-:W-:Y:S01]  /*0680*/  @!UP0 UMOV UR6, 0x400 ;  /* 0x0000040000068882 */ /* 0x000fe20000000000 */
[----:B------:R-:W-:-:S04]  /*0690*/  @!UP0 UIADD3 UR4, -UR4, 0x100000, URZ ;  /* 0x0010000004048890 */ /* 0x000fc8000fffe13f */
[----:B------:R-:W-:Y:S02]  /*06a0*/  @!UP0 USHF.L.U32 UR5, UR4, 0xb, URZ ;  /* 0x0000000b04058899 */ /* 0x000fe4000800063f */
[----:B------:R-:W-:Y:S01]  /*06b0*/  @!UP0 USHF.L.U32 UR4, UR4, 0x1, URZ ;  /* 0x0000000104048899 */ /* 0x000fe2000800063f */
[----:B------:R-:W-:Y:S02]  /*06c0*/  @P3 IMAD.MOV.U32 R3, RZ, RZ, RZ ;  /* 0x000000ffff033224 */ /* 0x000fe400078e00ff */
[----:B------:R-:W-:Y:S01]  /*06d0*/  @P3 IMAD.MOV.U32 R13, RZ, RZ, RZ ;  /* 0x000000ffff0d3224 */ /* 0x000fe200078e00ff */
[----:B------:R-:W0:Y:S08]  /*06e0*/  @!UP0 S2UR UR7, SR_CgaCtaId ;  /* 0x00000000000789c3 */ /* 0x000e300000008800 */
[----:B------:R-:W1:Y:S01]  /*06f0*/  @!P3 LDC R7, c[0x0][0xc] ;  /* 0x00000300ff07bb82 */ /* 0x000e620000000800 */
[----:B---3--:R-:W-:-:S04]  /*0700*/  @P3 IMAD.WIDE.U32 R2, R8, R9, R2 ;  /* 0x0000000908023225 */ /* 0x008fc800078e0002 */
[----:B------:R-:W-:Y:S02]  /*0710*/  IMAD.MOV.U32 R9, RZ, RZ, RZ ;  /* 0x000000ffff097224 */ /* 0x000fe400078e00ff */
[----:B------:R-:W-:Y:S01]  /*0720*/  @P3 IMAD.IADD R3, R3, 0x1, R13 ;  /* 0x0000000103033824 */ /* 0x000fe200078e020d */
[----:B0-----:R-:W-:Y:S01]  /*0730*/  @!UP0 ULEA UR6, UR7, UR6, 0x18 ;  /* 0x0000000607068291 */ /* 0x001fe2000f8ec03f */
[----:B------:R-:W-:Y:S01]  /*0740*/  VOTEU.ALL UP0, P0 ;  /* 0x00000000003f7886 */ /* 0x000fe20000000000 */
[----:B------:R-:W-:-:S04]  /*0750*/  ISETP.NE.AND P0, PT, R5, 0x3, PT ;  /* 0x000000030500780c */ /* 0x000fc80003f05270 */
[----:B------:R-:W-:-:S04]  /*0760*/  ISETP.EQ.OR P0, PT, R5, RZ, !P0 ;  /* 0x000000ff0500720c */ /* 0x000fc80004702670 */
[----:B------:R-:W-:Y:S01]  /*0770*/  ISETP.EQ.AND P0, PT, R6, RZ, P0 ;  /* 0x000000ff0600720c */ /* 0x000fe20000702270 */
[----:B------:R-:W0:Y:S02]  /*0780*/  FENCE.VIEW.ASYNC.S ;  /* 0x00000000000073c6 */ /* 0x000e240000000000 */
[----:B0-----:R0:W2:Y:S01]  /*0790*/  @!UP0 SYNCS.EXCH.64 URZ, [UR6+0x170], UR4 ;  /* 0x00017004063f85b2 */ /* 0x0010a20008000100 */
[----:B-1----:R-:W-:Y:S01]  /*07a0*/  @!P3 IMAD.WIDE.U32 R6, R7, R10, R8 ;  /* 0x0000000a0706b225 */ /* 0x002fe200078e0008 */
[----:B------:R-:W-:-:S03]  /*07b0*/  SEL R4, RZ, 0x1, !P0 ;  /* 0x00000001ff047807 */ /* 0x000fc60004000000 */
[----:B------:R-:W-:Y:S02]  /*07c0*/  @!P3 IMAD.MOV.U32 R2, RZ, RZ, R6 ;  /* 0x000000ffff02b224 */ /* 0x000fe400078e0006 */
[----:B------:R-:W-:Y:S01]  /*07d0*/  @!P3 IMAD.MOV.U32 R3, RZ, RZ, R7 ;  /* 0x000000ffff03b224 */ /* 0x000fe200078e0007 */
[----:B------:R-:W-:Y:S01]  /*07e0*/  SEL R4, R4, 0x2, P1 ;  /* 0x0000000204047807 */ /* 0x000fe20000800000 */
[----:B------:R0:W2:Y:S01]  /*07f0*/  @!UP1 SYNCS.EXCH.64 URZ, [UR6+0x178], UR4 ;  /* 0x00017804063f95b2 */ /* 0x0000a20008000100 */
[----:B------:R-:W-:Y:S01]  /*0800*/  NOP ;  /* 0x0000000000007918 */ /* 0x000fe20000000000 */
[----:B--2---:R-:W-:Y:S06]  /*0810*/  BAR.SYNC.DEFER_BLOCKING 0x0 ;  /* 0x0000000000007b1d */ /* 0x004fec0000010000 */
[----:B------:R-:W-:Y:S05]  /*0820*/  @!P2 BRA `(.L_x_4) ;  /* 0x0000007400b8a947 */ /* 0x000fea0003800000 */
[----:B------:R-:W-:-:S13]  /*0830*/  ISETP.GT.U32.AND P0, PT, R11, 0x1, PT ;  /* 0x000000010b00780c */ /* 0x000fda0003f04070 */
[----:B0-----:R-:W-:Y:S05]  /*0840*/  @P0 EXIT ;  /* 0x000000000000094d */ /* 0x001fea0003800000 */
[----:B------:R-:W-:Y:S01]  /*0850*/  ULDC.64 UR4, c[0x0][0x650] ;  /* 0x0001940000047ab9 */ /* 0x000fe20000000a00 */
[----:B------:R-:W-:Y:S01]  /*0860*/  PRMT R12, RZ, 0x7610, R12 ;  /* 0x00007610ff0c7816 */ /* 0x000fe2000000000c */
[----:B------:R-:W-:Y:S01]  /*0870*/  IMAD.MOV.U32 R6, RZ, RZ, -0x1 ;  /* 0xffffffffff067424 */ /* 0x000fe200078e00ff */
[----:B------:R-:W-:Y:S01]  /*0880*/  ISETP.GE.U32.AND P0, PT, R2, UR4, PT ;  /* 0x0000000402007c0c */ /* 0x000fe2000bf06070 */
[----:B------:R-:W-:Y:S02]  /*0890*/  IMAD.MOV.U32 R7, RZ, RZ, -0x1 ;  /* 0xffffffffff077424 */ /* 0x000fe400078e00ff */
[----:B------:R-:W-:Y:S01]  /*08a0*/  IMAD.MOV.U32 R5, RZ, RZ, -0x1 ;  /* 0xffffffffff057424 */ /* 0x000fe200078e00ff */
[----:B------:R-:W-:-:S13]  /*08b0*/  ISETP.GE.U32.AND.EX P0, PT, R3, UR5, PT, P0 ;  /* 0x0000000503007c0c */ /* 0x000fda000bf06100 */
[----:B------:R-:W-:Y:S05]  /*08c0*/  @P0 BRA `(.L_x_5) ;  /* 0x00000004005c0947 */ /* 0x000fea0003800000 */
[----:B------:R-:W0:Y:S01]  /*08d0*/  LDC.64 R16, c[0x0][0x628] ;  /* 0x00018a00ff107b82 */ /* 0x000e220000000a00 */
[----:B------:R-:W-:Y:S02]  /*08e0*/  IMAD.MOV.U32 R6, RZ, RZ, R2 ;  /* 0x000000ffff067224 */ /* 0x000fe400078e0002 */
[----:B------:R-:W-:-:S05]  /*08f0*/  IMAD.MOV.U32 R7, RZ, RZ, R3 ;  /* 0x000000ffff077224 */ /* 0x000fca00078e0003 */
[----:B------:R-:W1:Y:S08]  /*0900*/  LDC R18, c[0x0][0x630] ;  /* 0x00018c00ff127b82 */ /* 0x000e700000000800 */
[----:B------:R-:W2:Y:S01]  /*0910*/  LDC.64 R20, c[0x0][0x620] ;  /* 0x00018800ff147b82 */ /* 0x000ea20000000a00 */
[----:B0-----:R-:W-:-:S04]  /*0920*/  ISETP.NE.U32.AND P0, PT, R16, RZ, PT ;  /* 0x000000ff1000720c */ /* 0x001fc80003f05070 */
[----:B------:R-:W-:-:S13]  /*0930*/  ISETP.NE.AND.EX P0, PT, R17, RZ, PT, P0 ;  /* 0x000000ff1100720c */ /* 0x000fda0003f05300 */
[----:B-12---:R-:W-:Y:S05]  /*0940*/  @!P0 BRA `(.L_x_6) ;  /* 0x0000000000288947 */ /* 0x006fea0003800000 */
[----:B------:R-:W0:Y:S02]  /*0950*/  LDC R5, c[0x0][0x634] ;  /* 0x00018d00ff057b82 */ /* 0x000e240000000800 */
[----:B0-----:R-:W-:-:S05]  /*0960*/  IADD3 R5, P0, R2, R5, RZ ;  /* 0x0000000502057210 */ /* 0x001fca0007f1e0ff */
[----:B------:R-:W-:-:S04]  /*0970*/  IMAD.X R11, RZ, RZ, R3, P0 ;  /* 0x000000ffff0b7224 */ /* 0x000fc800000e0603 */
[----:B------:R-:W-:-:S04]  /*0980*/  IMAD.WIDE.U32 R6, R11, R16, RZ ;  /* 0x000000100b067225 */ /* 0x000fc800078e00ff */
[----:B------:R-:W-:-:S04]  /*0990*/  IMAD.WIDE.U32 R12, P0, R5, R17, R6 ;  /* 0x00000011050c7225 */ /* 0x000fc80007800006 */
[----:B------:R-:W-:-:S04]  /*09a0*/  IMAD.WIDE.U32 R6, R5, R16, RZ ;  /* 0x0000001005067225 */ /* 0x000fc800078e00ff */
[----:B------:R-:W-:Y:S01]  /*09b0*/  IMAD.X R15, RZ, RZ, RZ, P0 ;  /* 0x000000ffff0f7224 */ /* 0x000fe200000e06ff */
[----:B------:R-:W-:Y:S01]  /*09c0*/  IADD3 RZ, P0, R7, R12, RZ ;  /* 0x0000000c07ff7210 */ /* 0x000fe20007f1e0ff */
[----:B------:R-:W-:-:S04]  /*09d0*/  IMAD.MOV.U32 R14, RZ, RZ, R13 ;  /* 0x000000ffff0e7224 */ /* 0x000fc800078e000d */
[----:B------:R-:W-:-:S08]  /*09e0*/  IMAD.WIDE.U32.X R6, R11, R17, R14, P0 ;  /* 0x000000110b067225 */ /* 0x000fd000000e040e */
.L_x_6:
[--C-:B------:R-:W-:Y:S01]  /*09f0*/  SHF.R.U64 R26, R6, R18, R7.reuse ;  /* 0x00000012061a7219 */ /* 0x100fe20000001207 */
[----:B------:R-:W0:Y:S01]  /*0a00*/  LDC.64 R22, c[0x0][0x640] ;  /* 0x00019000ff167b82 */ /* 0x000e220000000a00 */
[----:B------:R-:W-:Y:S01]  /*0a10*/  I2FP.F32.U32 R5, R8 ;  /* 0x0000000800057245 */ /* 0x000fe20000201000 */
[----:B------:R-:W-:Y:S01]  /*0a20*/  ULDC UR4, c[0x0][0x150] ;  /* 0x0000540000047ab9 */ /* 0x000fe20000000800 */
[----:B------:R-:W-:Y:S02]  /*0a30*/  SHF.R.U32.HI R6, RZ, R18, R7 ;  /* 0x00000012ff067219 */ /* 0x000fe40000011607 */
[----:B------:R-:W-:Y:S01]  /*0a40*/  IADD3 R11, P0, RZ, -R26, RZ ;  /* 0x8000001aff0b7210 */ /* 0x000fe20007f1e0ff */
[----:B------:R-:W-:Y:S01]  /*0a50*/  FMUL R5, R5, UR4 ;  /* 0x0000000405057c20 */ /* 0x000fe20008400000 */
[----:B------:R-:W-:Y:S01]  /*0a60*/  ULDC UR4, c[0x0][0x154] ;  /* 0x0000550000047ab9 */ /* 0x000fe20000000800 */
[----:B------:R-:W1:Y:S02]  /*0a70*/  LDC R14, c[0x0][0x618] ;  /* 0x00018600ff0e7b82 */ /* 0x000e640000000800 */
[----:B------:R-:W-:-:S02]  /*0a80*/  IMAD.X R13, RZ, RZ, ~R6, P0 ;  /* 0x000000ffff0d7224 */ /* 0x000fc400000e0e06 */
[----:B------:R-:W2:Y:S01]  /*0a90*/  F2I.U32.TRUNC.NTZ R5, R5 ;  /* 0x0000000500057305 */ /* 0x000ea2000020f000 */
[----:B------:R-:W-:-:S03]  /*0aa0*/  IMAD.WIDE.U32 R6, R11, R20, R2 ;  /* 0x000000140b067225 */ /* 0x000fc600078e0002 */
[----:B------:R-:W3:Y:S01]  /*0ab0*/  LDC R9, c[0x0][0x144] ;  /* 0x00005100ff097b82 */ /* 0x000ee20000000800 */
[----:B------:R-:W-:-:S04]  /*0ac0*/  IMAD R12, R13, R20, RZ ;  /* 0x000000140d0c7224 */ /* 0x000fc800078e02ff */
[----:B------:R-:W-:Y:S02]  /*0ad0*/  IMAD R11, R11, R21, R12 ;  /* 0x000000150b0b7224 */ /* 0x000fe400078e020c */
[----:B------:R-:W-:Y:S01]  /*0ae0*/  IMAD.MOV.U32 R12, RZ, RZ, 0x1 ;  /* 0x00000001ff0c7424 */ /* 0x000fe200078e00ff */
[----:B------:R-:W4:Y:S01]  /*0af0*/  LDC R18, c[0x0][0x608] ;  /* 0x00018200ff127b82 */ /* 0x000f220000000800 */
[----:B------:R-:W-:Y:S01]  /*0b00*/  IMAD.IADD R11, R7, 0x1, R11 ;  /* 0x00000001070b7824 */ /* 0x000fe200078e020b */
[----:B0-----:R-:W-:Y:S01]  /*0b10*/  ISETP.NE.U32.AND P0, PT, R22, RZ, PT ;  /* 0x000000ff1600720c */ /* 0x001fe20003f05070 */
[----:B--2---:R-:W-:-:S03]  /*0b20*/  IMAD.MOV R7, RZ, RZ, -R5 ;  /* 0x000000ffff077224 */ /* 0x004fc600078e0a05 */
[----:B------:R-:W-:Y:S02]  /*0b30*/  ISETP.NE.AND.EX P0, PT, R23, RZ, PT, P0 ;  /* 0x000000ff1700720c */ /* 0x000fe40003f05300 */
[----:B------:R-:W0:Y:S01]  /*0b40*/  LDC R13, c[0x0][0x658] ;  /* 0x00019600ff0d7b82 */ /* 0x000e220000000800 */
[--C-:B-1----:R-:W-:Y:S02]  /*0b50*/  SHF.R.U64 R16, R6, R14, R11.reuse ;  /* 0x0000000e06107219 */ /* 0x102fe4000000120b */
[----:B------:R-:W-:Y:S02]  /*0b60*/  I2FP.F32.U32 R6, R10 ;  /* 0x0000000a00067245 */ /* 0x000fe40000201000 */
[----:B------:R-:W-:-:S03]  /*0b70*/  SHF.R.U32.HI R11, RZ, R14, R11 ;  /* 0x0000000eff0b7219 */ /* 0x000fc6000001160b */
[----:B------:R-:W1:Y:S01]  /*0b80*/  LDC R17, c[0x0][0x148] ;  /* 0x00005200ff117b82 */ /* 0x000e620000000800 */
[----:B---3--:R-:W-:Y:S02]  /*0b90*/  IMAD R5, R9, R7, R8 ;  /* 0x0000000709057224 */ /* 0x008fe400078e0208 */
[----:B------:R-:W-:Y:S01]  /*0ba0*/  FMUL R7, R6, UR4 ;  /* 0x0000000406077c20 */ /* 0x000fe20008400000 */
[----:B------:R-:W-:-:S03]  /*0bb0*/  IMAD.MOV.U32 R6, RZ, RZ, -0x1 ;  /* 0xffffffffff067424 */ /* 0x000fc600078e00ff */
[----:B------:R2:W3:Y:S01]  /*0bc0*/  F2I.U32.TRUNC.NTZ R15, R7 ;  /* 0x00000007000f7305 */ /* 0x0004e2000020f000 */
[----:B------:R-:W1:Y:S01]  /*0bd0*/  LDC R21, c[0x0][0x600] ;  /* 0x00018000ff157b82 */ /* 0x000e620000000800 */
[-CC-:B----4-:R-:W-:Y:S02]  /*0be0*/  SHF.R.U64 R27, R16, R18.reuse, R11.reuse ;  /* 0x00000012101b7219 */ /* 0x190fe4000000120b */
[----:B------:R-:W-:-:S05]  /*0bf0*/  SHF.R.U32.HI R8, RZ, R18, R11 ;  /* 0x00000012ff087219 */ /* 0x000fca000001160b */
[----:B------:R-:W4:Y:S01]  /*0c00*/  LDC R20, c[0x0][0x648] ;  /* 0x00019200ff147b82 */ /* 0x000f220000000800 */
[-CC-:B0-----:R-:W-:Y:S02]  /*0c10*/  SHF.R.U64 R18, R27, R13.reuse, R8.reuse ;  /* 0x0000000d1b127219 */ /* 0x181fe40000001208 */
[-C--:B------:R-:W-:Y:S02]  /*0c20*/  SHF.L.U32 R6, R6, R13.reuse, RZ ;  /* 0x0000000d06067219 */ /* 0x080fe400000006ff */
[-C--:B------:R-:W-:Y:S02]  /*0c30*/  SHF.R.U32.HI R8, RZ, R13.reuse, R8 ;  /* 0x0000000dff087219 */ /* 0x080fe40000011608 */
[----:B------:R-:W-:Y:S01]  /*0c40*/  LOP3.LUT R14, RZ, R6, RZ, 0x33, !PT ;  /* 0x00000006ff0e7212 */ /* 0x000fe200078e33ff */
[----:B------:R-:W0:Y:S01]  /*0c50*/  LDC R25, c[0x0][0x638] ;  /* 0x00018e00ff197b82 */ /* 0x000e220000000800 */
[----:B------:R-:W-:Y:S01]  /*0c60*/  SHF.L.U32 R11, R12, R13, RZ ;  /* 0x0000000d0c0b7219 */ /* 0x000fe200000006ff */
[----:B------:R-:W-:-:S02]  /*0c70*/  IMAD.MOV.U32 R6, RZ, RZ, R18 ;  /* 0x000000ffff067224 */ /* 0x000fc400078e0012 */
[----:B--2---:R-:W-:-:S04]  /*0c80*/  IMAD.MOV.U32 R7, RZ, RZ, R8 ;  /* 0x000000ffff077224 */ /* 0x004fc800078e0008 */
[----:B------:R-:W2:Y:S01]  /*0c90*/  LDC R24, c[0x0][0x610] ;  /* 0x00018400ff187b82 */ /* 0x000ea20000000800 */
[----:B---3--:R-:W-:Y:S05]  /*0ca0*/  @!P0 BRA `(.L_x_7) ;  /* 0x0000000000288947 */ /* 0x008fea0003800000 */
[----:B------:R-:W3:Y:S02]  /*0cb0*/  LDC R13, c[0x0][0x64c] ;  /* 0x00019300ff0d7b82 */ /* 0x000ee40000000800 */
[----:B---3--:R-:W-:-:S05]  /*0cc0*/  IADD3 R13, P0, R18, R13, RZ ;  /* 0x0000000d120d7210 */ /* 0x008fca0007f1e0ff */
        /* <DEDUP_REMOVED lines=8> */
.L_x_7:
[----:B----4-:R-:W-:Y:S01]  /*0d50*/  SHF.R.U64 R6, R6, R20, R7 ;  /* 0x0000001406067219 */ /* 0x010fe20000001207 */
[----:B-1----:R-:W-:Y:S01]  /*0d60*/  VIADD R7, R21, 0xffffffff ;  /* 0xffffffff15077836 */ /* 0x002fe20000000000 */
[----:B------:R-:W-:Y:S01]  /*0d70*/  LOP3.LUT R14, R27, R14, RZ, 0xc0, !PT ;  /* 0x0000000e1b0e7212 */ /* 0x000fe200078ec0ff */
[----:B------:R-:W-:Y:S02]  /*0d80*/  IMAD.MOV R15, RZ, RZ, -R15 ;  /* 0x000000ffff0f7224 */ /* 0x000fe400078e0a0f */
[----:B------:R-:W-:Y:S01]  /*0d90*/  IMAD.MOV R8, RZ, RZ, -R6 ;  /* 0x000000ffff087224 */ /* 0x000fe200078e0a06 */
[----:B------:R-:W-:Y:S01]  /*0da0*/  LOP3.LUT R7, R16, R7, RZ, 0xc0, !PT ;  /* 0x0000000710077212 */ /* 0x000fe200078ec0ff */
[----:B------:R-:W-:Y:S02]  /*0db0*/  IMAD R14, R11, R6, R14 ;  /* 0x000000060b0e7224 */ /* 0x000fe400078e020e */
[----:B------:R-:W-:Y:S02]  /*0dc0*/  @P3 IMAD R5, R17, R15, R10 ;  /* 0x0000000f11053224 */ /* 0x000fe400078e020a */
[----:B0-----:R-:W-:-:S02]  /*0dd0*/  IMAD R6, R8, R25, R18 ;  /* 0x0000001908067224 */ /* 0x001fc400078e0212 */
[----:B--2---:R-:W-:Y:S02]  /*0de0*/  IMAD R5, R14, R24, R5 ;  /* 0x000000180e057224 */ /* 0x004fe400078e0205 */
[----:B------:R-:W-:Y:S02]  /*0df0*/  IMAD R6, R6, R21, R7 ;  /* 0x0000001506067224 */ /* 0x000fe400078e0207 */
[----:B------:R-:W-:-:S03]  /*0e00*/  IMAD.MOV.U32 R12, RZ, RZ, 0x1 ;  /* 0x00000001ff0c7424 */ /* 0x000fc600078e00ff */
[----:B------:R-:W-:Y:S02]  /*0e10*/  SEL R7, R6, R5, !P3 ;  /* 0x0000000506077207 */ /* 0x000fe40005800000 */
[----:B------:R-:W-:Y:S01]  /*0e20*/  SEL R6, R5, R6, !P3 ;  /* 0x0000000605067207 */ /* 0x000fe20005800000 */
[----:B------:R-:W-:-:S07]  /*0e30*/  IMAD.MOV.U32 R5, RZ, RZ, R26 ;  /* 0x000000ffff057224 */ /* 0x000fce00078e001a */
.L_x_5:
[----:B------:R-:W-:-:S08]  /*0e40*/  NOP ;  /* 0x0000000000007918 */ /* 0x000fd00000000000 */
[----:B------:R-:W0:Y:S02]  /*0e50*/  USETMAXREG.TRY_ALLOC.CTAPOOL UP0, 0xe8 ;  /* 0x000000e8000079c8 */ /* 0x000e240008000600 */
[----:B0-----:R-:W-:-:S13]  /*0e60*/  PLOP3.LUT P0, PT, PT, PT, UP0, 0x80, 0x0 ;  /* 0x000000000000781c */ /* 0x001fda0003f0f008 */
[----:B------:R-:W-:Y:S05]  /*0e70*/  @!P0 BRA `(.L_x_5) ;  /* 0xfffffffc00f08947 */ /* 0x000fea000383ffff */
[----:B------:R-:W-:Y:S01]  /*0e80*/  ULDC.64 UR4, c[0x0][0x598] ;  /* 0x0001660000047ab9 */ /* 0x000fe20000000a00 */
[----:B------:R-:W-:Y:S01]  /*0e90*/  ULDC.64 UR16, c[0x0][0x208] ;  /* 0x0000820000107ab9 */ /* 0x000fe20000000a00 */
[----:B------:R-:W-:-:S04]  /*0ea0*/  ISETP.NE.U32.AND P0, PT, RZ, UR4, PT ;  /* 0x00000004ff007c0c */ /* 0x000fc8000bf05070 */
[----:B------:R-:W-:-:S13]  /*0eb0*/  ISETP.NE.AND.EX P0, PT, RZ, UR5, PT, P0 ;  /* 0x00000005ff007c0c */ /* 0x000fda000bf05300 */
[----:B------:R-:W-:Y:S05]  /*0ec0*/  @!P0 BRA `(.L_x_8) ;  /* 0x00000000001c8947 */ /* 0x000fea0003800000 */
[----:B------:R-:W0:Y:S02]  /*0ed0*/  LDC.64 R8, c[0x0][0x598] ;  /* 0x00016600ff087b82 */ /* 0x000e240000000a00 */
[----:B0-----:R-:W2:Y:S02]  /*0ee0*/  LDG.E.64 R8, desc[UR16][R8.64] ;  /* 0x0000001008087981 */ /* 0x001ea4000c1e1b00 */
[----:B--2---:R-:W-:-:S04]  /*0ef0*/  ISETP.NE.U32.AND P0, PT, R8, RZ, PT ;  /* 0x000000ff0800720c */ /* 0x004fc80003f05070 */
[----:B------:R-:W-:-:S13]  /*0f00*/  ISETP.NE.AND.EX P0, PT, R9, RZ, PT, P0 ;  /* 0x000000ff0900720c */ /* 0x000fda0003f05300 */
[----:B------:R-:W-:Y:S05]  /*0f10*/  @!P0 BRA `(.L_x_8) ;  /* 0x0000000000088947 */ /* 0x000fea0003800000 */
[----:B------:R0:W5:Y:S01]  /*0f20*/  LD.E R8, desc[UR16][R8.64] ;  /* 0x0000001008087980 */ /* 0x000162000c101900 */
[----:B------:R-:W-:Y:S05]  /*0f30*/  BRA `(.L_x_9) ;  /* 0x0000000000207947 */ /* 0x000fea0003800000 */
.L_x_8:
[----:B------:R-:W-:Y:S02]  /*0f40*/  ULDC.64 UR4, c[0x0][0x588] ;  /* 0x0001620000047ab9 */ /* 0x000fe40000000a00 */
[----:B------:R-:W-:-:S04]  /*0f50*/  ISETP.NE.U32.AND P0, PT, RZ, UR4, PT ;  /* 0x00000004ff007c0c */ /* 0x000fc8000bf05070 */
[----:B------:R-:W-:-:S13]  /*0f60*/  ISETP.NE.AND.EX P0, PT, RZ, UR5, PT, P0 ;  /* 0x00000005ff007c0c */ /* 0x000fda000bf05300 */
[----:B------:R-:W-:Y:S05]  /*0f70*/  @!P0 BRA `(.L_x_10) ;  /* 0x00000000000c8947 */ /* 0x000fea0003800000 */
[----:B------:R-:W0:Y:S02]  /*0f80*/  LDC.64 R8, c[0x0][0x588] ;  /* 0x00016200ff087b82 */ /* 0x000e240000000a00 */
[----:B0-----:R1:W5:Y:S01]  /*0f90*/  LDG.E R8, desc[UR16][R8.64] ;  /* 0x0000001008087981 */ /* 0x001362000c1e1900 */
[----:B------:R-:W-:Y:S05]  /*0fa0*/  BRA `(.L_x_9) ;  /* 0x0000000000047947 */ /* 0x000fea0003800000 */
.L_x_10:
[----:B------:R-:W2:Y:S02]  /*0fb0*/  LDC R8, c[0x0][0x580] ;  /* 0x00016000ff087b82 */ /* 0x000ea40000000800 */
.L_x_9:
[----:B------:R-:W-:Y:S02]  /*0fc0*/  ULDC.64 UR4, c[0x0][0x5a0] ;  /* 0x0001680000047ab9 */ /* 0x000fe40000000a00 */
[----:B------:R-:W-:-:S04]  /*0fd0*/  ISETP.NE.U32.AND P0, PT, RZ, UR4, PT ;  /* 0x00000004ff007c0c */ /* 0x000fc8000bf05070 */
[----:B------:R-:W-:-:S13]  /*0fe0*/  ISETP.NE.AND.EX P0, PT, RZ, UR5, PT, P0 ;  /* 0x00000005ff007c0c */ /* 0x000fda000bf05300 */
[----:B------:R-:W-:Y:S05]  /*0ff0*/  @!P0 BRA `(.L_x_11) ;  /* 0x00000000001c8947 */ /* 0x000fea0003800000 */
[----:B------:R-:W3:Y:S02]  /*1000*/  LDC.64 R10, c[0x0][0x5a0] ;  /* 0x00016800ff0a7b82 */ /* 0x000ee40000000a00 */
[----:B---3--:R-:W3:Y:S02]  /*1010*/  LDG.E.64 R10, desc[UR16][R10.64] ;  /* 0x000000100a0a7981 */ /* 0x008ee4000c1e1b00 */
[----:B---3--:R-:W-:-:S04]  /*1020*/  ISETP.NE.U32.AND P0, PT, R10, RZ, PT ;  /* 0x000000ff0a00720c */ /* 0x008fc80003f05070 */
[----:B------:R-:W-:-:S13]  /*1030*/  ISETP.NE.AND.EX P0, PT, R11, RZ, PT, P0 ;  /* 0x000000ff0b00720c */ /* 0x000fda0003f05300 */
[----:B------:R-:W-:Y:S05]  /*1040*/  @!P0 BRA `(.L_x_11) ;  /* 0x0000000000088947 */ /* 0x000fea0003800000 */
[----:B01----:R0:W5:Y:S01]  /*1050*/  LD.E R9, desc[UR16][R10.64] ;  /* 0x000000100a097980 */ /* 0x003162000c101900 */
[----:B------:R-:W-:Y:S05]  /*1060*/  BRA `(.L_x_12) ;  /* 0x0000000000207947 */ /* 0x000fea0003800000 */
.L_x_11:
[----:B------:R-:W-:Y:S02]  /*1070*/  ULDC.64 UR4, c[0x0][0x590] ;  /* 0x0001640000047ab9 */ /* 0x000fe40000000a00 */
[----:B------:R-:W-:-:S04]  /*1080*/  ISETP.NE.U32.AND P0, PT, RZ, UR4, PT ;  /* 0x00000004ff007c0c */ /* 0x000fc8000bf05070 */
[----:B------:R-:W-:-:S13]  /*1090*/  ISETP.NE.AND.EX P0, PT, RZ, UR5, PT, P0 ;  /* 0x00000005ff007c0c */ /* 0x000fda000bf05300 */
[----:B------:R-:W-:Y:S05]  /*10a0*/  @!P0 BRA `(.L_x_13) ;  /* 0x00000000000c8947 */ /* 0x000fea0003800000 */
[----:B------:R-:W0:Y:S02]  /*10b0*/  LDC.64 R10, c[0x0][0x590] ;  /* 0x00016400ff0a7b82 */ /* 0x000e240000000a00 */
[----:B01----:R1:W5:Y:S01]  /*10c0*/  LDG.E R9, desc[UR16][R10.64] ;  /* 0x000000100a097981 */ /* 0x003362000c1e1900 */
[----:B------:R-:W-:Y:S05]  /*10d0*/  BRA `(.L_x_12) ;  /* 0x0000000000047947 */ /* 0x000fea0003800000 */
.L_x_13:
[----:B01----:R-:W3:Y:S02]  /*10e0*/  LDC R9, c[0x0][0x584] ;  /* 0x00016100ff097b82 */ /* 0x003ee40000000800 */
.L_x_12:
[----:B------:R-:W-:-:S13]  /*10f0*/  LOP3.LUT P0, RZ, R12, 0xff, RZ, 0xc0, !PT ;  /* 0x000000ff0cff7812 */ /* 0x000fda000780c0ff */
[----:B------:R-:W-:Y:S05]  /*1100*/  @!P0 EXIT ;  /* 0x000000000000894d */ /* 0x000fea0003800000 */
[----:B------:R-:W-:Y:S01]  /*1110*/  ULDC UR4, c[0x0][0x28c] ;  /* 0x0000a30000047ab9 */ /* 0x000fe20000000800 */
[----:B------:R-:W-:Y:S01]  /*1120*/  LOP3.LUT R142, R4, 0x1, RZ, 0xfc, !PT ;  /* 0x00000001048e7812 */ /* 0x000fe200078efcff */
[----:B------:R-:W-:-:S04]  /*1130*/  UIADD3 UR4, UR4, 0x1f, URZ ;  /* 0x0000001f04047890 */ /* 0x000fc8000fffe03f */
[----:B------:R-:W-:-:S04]  /*1140*/  USHF.R.S32.HI UR5, URZ, 0x1f, UR4 ;  /* 0x0000001f3f057899 */ /* 0x000fc80008011404 */
[----:B------:R-:W-:-:S03]  /*1150*/  ULEA.HI UR5, UR5, UR4, URZ, 0x5 ;  /* 0x0000000405057291 */ /* 0x000fc6000f8f283f */
[----:B------:R-:W-:Y:S01]  /*1160*/  UMOV UR4, URZ ;  /* 0x0000003f00047c82 */ /* 0x000fe20008000000 */
[----:B------:R-:W-:-:S03]  /*1170*/  USHF.R.S32.HI UR9, URZ, 0x5, UR5 ;  /* 0x000000053f097899 */ /* 0x000fc60008011405 */
[----:B------:R-:W-:-:S09]  /*1180*/  UMOV UR5, URZ ;  /* 0x0000003f00057c82 */ /* 0x000fd20008000000 */
.L_x_166:
[----:B01----:R-:W-:Y:S01]  /*1190*/  LOP3.LUT R10, R0, 0x80, RZ, 0xc0, !PT ;  /* 0x00000080000a7812 */ /* 0x003fe200078ec0ff */
[----:B------:R-:W0:Y:S01]  /*11a0*/  S2UR UR13, SR_CgaCtaId ;  /* 0x00000000000d79c3 */ /* 0x000e220000008800 */
[----:B------:R-:W-:Y:S01]  /*11b0*/  UMOV UR12, 0x400 ;  /* 0x00000400000c7882 */ /* 0x000fe20000000000 */
[----:B------:R-:W-:Y:S01]  /*11c0*/  UMOV UR6, URZ ;  /* 0x0000003f00067c82 */ /* 0x000fe20008000000 */
[----:B------:R-:W-:Y:S01]  /*11d0*/  SHF.R.U32.HI R10, RZ, 0x7, R10 ;  /* 0x00000007ff0a7819 */ /* 0x000fe2000001160a */
[----:B------:R-:W-:Y:S01]  /*11e0*/  UMOV UR7, URZ ;  /* 0x0000003f00077c82 */ /* 0x000fe20008000000 */
[----:B------:R-:W-:Y:S01]  /*11f0*/  UMOV UR18, UR5 ;  /* 0x0000000500127c82 */ /* 0x000fe20008000000 */
[----:B------:R-:W-:Y:S02]  /*1200*/  CS2R R18, SRZ ;  /* 0x0000000000127805 */ /* 0x000fe4000001ff00 */
[----:B------:R-:W-:Y:S01]  /*1210*/  CS2R R16, SRZ ;  /* 0x0000000000107805 */ /* 0x000fe2000001ff00 */
[----:B------:R-:W1:Y:S01]  /*1220*/  LDC R11, c[0x0][0x28c] ;  /* 0x0000a300ff0b7b82 */ /* 0x000e620000000800 */
[----:B----4-:R-:W4:Y:S01]  /*1230*/  SHFL.IDX PT, R10, R10, RZ, 0x1f ;  /* 0x00001fff0a0a7589 */ /* 0x010f2200000e0000 */
[----:B------:R-:W-:-:S02]  /*1240*/  CS2R R20, SRZ ;  /* 0x0000000000147805 */ /* 0x000fc4000001ff00 */
[----:B------:R-:W-:Y:S02]  /*1250*/  CS2R R22, SRZ ;  /* 0x0000000000167805 */ /* 0x000fe4000001ff00 */
[----:B------:R-:W-:Y:S02]  /*1260*/  CS2R R88, SRZ ;  /* 0x0000000000587805 */ /* 0x000fe4000001ff00 */
[----:B------:R-:W-:Y:S02]  /*1270*/  CS2R R90, SRZ ;  /* 0x00000000005a7805 */ /* 0x000fe4000001ff00 */
[----:B------:R-:W-:Y:S02]  /*1280*/  CS2R R92, SRZ ;  /* 0x00000000005c7805 */ /* 0x000fe4000001ff00 */
[----:B------:R-:W-:Y:S02]  /*1290*/  CS2R R96, SRZ ;  /* 0x0000000000607805 */ /* 0x000fe4000001ff00 */
        /* <DEDUP_REMOVED lines=16> */
[----:B-1----:R-:W-:Y:S02]  /*13a0*/  ISETP.GE.AND P0, PT, R11, 0x1, PT ;  /* 0x000000010b00780c */ /* 0x002fe40003f06270 */
[----:B------:R-:W-:Y:S02]  /*13b0*/  CS2R R128, SRZ ;  /* 0x0000000000807805 */ /* 0x000fe4000001ff00 */
[----:B----4-:R-:W-:-:S02]  /*13c0*/  R2UR UR8, R10 ;  /* 0x000000000a0872ca */ /* 0x010fc400000e0000 */
[----:B------:R-:W-:Y:S02]  /*13d0*/  CS2R R130, SRZ ;  /* 0x0000000000827805 */ /* 0x000fe4000001ff00 */
[----:B------:R-:W-:Y:S02]  /*13e0*/  CS2R R132, SRZ ;  /* 0x0000000000847805 */ /* 0x000fe4000001ff00 */
[----:B------:R-:W-:Y:S02]  /*13f0*/  CS2R R134, SRZ ;  /* 0x0000000000867805 */ /* 0x000fe4000001ff00 */
[----:B------:R-:W-:Y:S02]  /*1400*/  CS2R R136, SRZ ;  /* 0x0000000000887805 */ /* 0x000fe4000001ff00 */
[----:B------:R-:W-:Y:S02]  /*1410*/  CS2R R138, SRZ ;  /* 0x00000000008a7805 */ /* 0x000fe4000001ff00 */
[----:B------:R-:W-:Y:S01]  /*1420*/  CS2R R140, SRZ ;  /* 0x00000000008c7805 */ /* 0x000fe2000001ff00 */
[----:B------:R-:W-:Y:S01]  /*1430*/  IMAD.MOV.U32 R143, RZ, RZ, RZ ;  /* 0x000000ffff8f7224 */ /* 0x000fe200078e00ff */
[----:B------:R-:W-:Y:S01]  /*1440*/  CS2R R56, SRZ ;  /* 0x0000000000387805 */ /* 0x000fe2000001ff00 */
[----:B------:R-:W-:Y:S01]  /*1450*/  IMAD.MOV.U32 R145, RZ, RZ, RZ ;  /* 0x000000ffff917224 */ /* 0x000fe200078e00ff */
[----:B------:R-:W-:Y:S01]  /*1460*/  CS2R R58, SRZ ;  /* 0x00000000003a7805 */ /* 0x000fe2000001ff00 */
[----:B--23--:R-:W-:Y:S01]  /*1470*/  IMAD.U32 R13, RZ, RZ, UR4 ;  /* 0x00000004ff0d7e24 */ /* 0x00cfe2000f8e00ff */
[----:B------:R-:W-:Y:S01]  /*1480*/  CS2R R60, SRZ ;  /* 0x00000000003c7805 */ /* 0x000fe2000001ff00 */
[----:B------:R-:W-:Y:S01]  /*1490*/  ULEA.HI UR10, UR8, UR8, URZ, 0x1 ;  /* 0x00000008080a7291 */ /* 0x000fe2000f8f083f */
[----:B------:R-:W-:-:S02]  /*14a0*/  CS2R R62, SRZ ;  /* 0x00000000003e7805 */ /* 0x000fc4000001ff00 */
[----:B------:R-:W-:Y:S02]  /*14b0*/  CS2R R64, SRZ ;  /* 0x0000000000407805 */ /* 0x000fe4000001ff00 */
[----:B------:R-:W-:Y:S01]  /*14c0*/  CS2R R66, SRZ ;  /* 0x0000000000427805 */ /* 0x000fe2000001ff00 */
[----:B------:R-:W-:Y:S01]  /*14d0*/  ULOP3.LUT UR11, UR10, 0x1ffffe, URZ, 0xc0, !UPT ;  /* 0x001ffffe0a0b7892 */ /* 0x000fe2000f8ec03f */
[----:B------:R-:W-:Y:S01]  /*14e0*/  CS2R R68, SRZ ;  /* 0x0000000000447805 */ /* 0x000fe2000001ff00 */
[----:B0-----:R-:W-:Y:S01]  /*14f0*/  ULEA UR10, UR13, UR12, 0x18 ;  /* 0x0000000c0d0a7291 */ /* 0x001fe2000f8ec03f */
[----:B------:R-:W-:Y:S01]  /*1500*/  CS2R R70, SRZ ;  /* 0x0000000000467805 */ /* 0x000fe2000001ff00 */
[----:B------:R-:W-:Y:S01]  /*1510*/  UIADD3 UR11, UR8, -UR11, URZ ;  /* 0x8000000b080b7290 */ /* 0x000fe2000fffe03f */
[----:B------:R-:W-:Y:S02]  /*1520*/  CS2R R72, SRZ ;  /* 0x0000000000487805 */ /* 0x000fe4000001ff00 */
[----:B------:R-:W-:Y:S01]  /*1530*/  CS2R R74, SRZ ;  /* 0x00000000004a7805 */ /* 0x000fe2000001ff00 */
[----:B------:R-:W-:Y:S01]  /*1540*/  UMOV UR8, URZ ;  /* 0x0000003f00087c82 */ /* 0x000fe20008000000 */
[----:B------:R-:W-:Y:S01]  /*1550*/  ULEA UR11, UR11, UR10, 0xb ;  /* 0x0000000a0b0b7291 */ /* 0x000fe2000f8e583f */
[----:B------:R-:W-:-:S02]  /*1560*/  CS2R R76, SRZ ;  /* 0x00000000004c7805 */ /* 0x000fc4000001ff00 */
[----:B------:R-:W-:Y:S02]  /*1570*/  CS2R R78, SRZ ;  /* 0x00000000004e7805 */ /* 0x000fe4000001ff00 */
[----:B------:R-:W-:Y:S01]  /*1580*/  CS2R R80, SRZ ;  /* 0x0000000000507805 */ /* 0x000fe2000001ff00 */
[----:B------:R-:W-:Y:S01]  /*1590*/  UIADD3 UR11, UR11, 0x280, URZ ;  /* 0x000002800b0b7890 */ /* 0x000fe2000fffe03f */
[----:B------:R-:W-:Y:S02]  /*15a0*/  CS2R R82, SRZ ;  /* 0x0000000000527805 */ /* 0x000fe4000001ff00 */
[----:B------:R-:W-:Y:S02]  /*15b0*/  CS2R R84, SRZ ;  /* 0x0000000000547805 */ /* 0x000fe4000001ff00 */
[----:B------:R-:W-:Y:S01]  /*15c0*/  CS2R R86, SRZ ;  /* 0x0000000000567805 */ /* 0x000fe2000001ff00 */
[----:B------:R-:W-:Y:S01]  /*15d0*/  USHF.R.U32.HI UR11, URZ, 0x4, UR11 ;  /* 0x000000043f0b7899 */ /* 0x000fe2000801160b */
[----:B------:R-:W-:-:S02]  /*15e0*/  CS2R R24, SRZ ;  /* 0x0000000000187805 */ /* 0x000fc4000001ff00 */
[----:B------:R-:W-:Y:S02]  /*15f0*/  CS2R R26, SRZ ;  /* 0x00000000001a7805 */ /* 0x000fe4000001ff00 */
[----:B------:R-:W-:Y:S01]  /*1600*/  CS2R R28, SRZ ;  /* 0x00000000001c7805 */ /* 0x000fe2000001ff00 */
[----:B------:R-:W-:Y:S01]  /*1610*/  ULOP3.LUT UR11, UR11, 0x3fff, URZ, 0xc0, !UPT ;  /* 0x00003fff0b0b7892 */ /* 0x000fe2000f8ec03f */
        /* <DEDUP_REMOVED lines=12> */
[----:B------:R-:W-:Y:S01]  /*16e0*/  CS2R R54, SRZ ;  /* 0x0000000000367805 */ /* 0x000fe2000001ff00 */
[----:B------:R-:W-:Y:S06]  /*16f0*/  @!P0 BRA `(.L_x_14) ;  /* 0x0000000800308947 */ /* 0x000fec0003800000 */
[----:B------:R-:W-:-:S13]  /*1700*/  ISETP.NE.AND P1, PT, R142, 0x3, PT ;  /* 0x000000038e00780c */ /* 0x000fda0003f25270 */
[----:B------:R-:W-:Y:S05]  /*1710*/  @!P1 BRA `(.L_x_15) ;  /* 0x0000000000049947 */ /* 0x000fea0003800000 */
[----:B------:R-:W-:Y:S01]  /*1720*/  BPT.TRAP 0x1 ;  /* 0x000000040000795c */ /* 0x000fe20000300000 */
.L_x_15:
[----:B------:R-:W-:Y:S01]  /*1730*/  ULEA UR7, UR5, UR10, 0x3 ;  /* 0x0000000a05077291 */ /* 0x000fe2000f8e183f */
[----:B------:R-:W-:-:S05]  /*1740*/  IMAD.U32 R10, RZ, RZ, UR4 ;  /* 0x00000004ff0a7e24 */ /* 0x000fca000f8e00ff */
[----:B------:R-:W-:-:S04]  /*1750*/  SHF.L.U32 R10, R10, 0x1f, RZ ;  /* 0x0000001f0a0a7819 */ /* 0x000fc800000006ff */
[----:B------:R0:W1:Y:S01]  /*1760*/  SYNCS.PHASECHK.TRANS64.TRYWAIT P0, [UR7], R10 ;  /* 0x0000000aff0075a7 */ /* 0x0000620008000147 */
[----:B------:R-:W-:Y:S05]  /*1770*/  @!P1 BRA `(.L_x_16) ;  /* 0x0000000000049947 */ /* 0x000fea0003800000 */
[----:B------:R-:W-:Y:S01]  /*1780*/  BPT.TRAP 0x1 ;  /* 0x000000040000795c */ /* 0x000fe20000300000 */
.L_x_16:
[----:B------:R-:W-:Y:S01]  /*1790*/  UMOV UR6, 0x1 ;  /* 0x0000000100067882 */ /* 0x000fe20000000000 */
[----:B------:R-:W-:Y:S01]  /*17a0*/  IMAD.MOV.U32 R18, RZ, RZ, RZ ;  /* 0x000000ffff127224 */ /* 0x000fe200078e00ff */
[----:B-1----:R-:W-:Y:S06]  /*17b0*/  @P0 BRA `(.L_x_17) ;  /* 0x0000000000080947 */ /* 0x002fec0003800000 */
[----:B------:R-:W1:Y:S02]  /*17c0*/  SYNCS.PHASECHK.TRANS64.TRYWAIT P0, [UR7], R10 ;  /* 0x0000000aff0075a7 */ /* 0x000e640008000147 */
[----:B-1----:R-:W-:Y:S05]  /*17d0*/  @!P0 BRA `(.L_x_18) ;  /* 0x0000008400e08947 */ /* 0x002fea0003800000 */
.L_x_17:
[----:B------:R-:W-:Y:S01]  /*17e0*/  UIADD3 UR7, UR10, 0x2c280, URZ ;  /* 0x0002c2800a077890 */ /* 0x000fe2000fffe03f */
[----:B------:R-:W-:Y:S01]  /*17f0*/  WARPGROUP.ARRIVE ;  /* 0x00000000000079c5 */ /* 0x000fe20000000000 */
[----:B------:R-:W-:Y:S01]  /*1800*/  ULOP3.LUT UR12, UR11, 0x10000, URZ, 0xfc, !UPT ;  /* 0x000100000b0c7892 */ /* 0x000fe2000f8efc3f */
[----:B------:R-:W-:Y:S01]  /*1810*/  IMAD.MOV.U32 R19, RZ, RZ, RZ ;  /* 0x000000ffff137224 */ /* 0x000fe200078e00ff */
[----:B------:R-:W-:Y:S01]  /*1820*/  USHF.R.U32.HI UR7, URZ, 0x4, UR7 ;  /* 0x000000043f077899 */ /* 0x000fe20008011607 */
[----:B------:R-:W-:Y:S01]  /*1830*/  CS2R R16, SRZ ;  /* 0x0000000000107805 */ /* 0x000fe2000001ff00 */
[----:B------:R-:W-:Y:S01]  /*1840*/  ULEA UR12, UR5, UR12, 0x9 ;  /* 0x0000000c050c7291 */ /* 0x000fe2000f8e483f */
[----:B------:R-:W-:Y:S01]  /*1850*/  CS2R R20, SRZ ;  /* 0x0000000000147805 */ /* 0x000fe2000001ff00 */
[----:B------:R-:W-:Y:S01]  /*1860*/  ULOP3.LUT UR7, UR7, 0x3fff, URZ, 0xc0, !UPT ;  /* 0x00003fff07077892 */ /* 0x000fe2000f8ec03f */
[----:B------:R-:W-:Y:S01]  /*1870*/  CS2R R22, SRZ ;  /* 0x0000000000167805 */ /* 0x000fe2000001ff00 */
[----:B------:R-:W-:Y:S01]  /*1880*/  UMOV UR13, 0xc0000010 ;  /* 0xc0000010000d7882 */ /* 0x000fe20000000000 */
[----:B------:R-:W-:Y:S01]  /*1890*/  UMOV UR15, 0xc0000010 ;  /* 0xc0000010000f7882 */ /* 0x000fe20000000000 */
[----:B------:R-:W-:Y:S01]  /*18a0*/  ULOP3.LUT UR7, UR7, 0x10000, URZ, 0xfc, !UPT ;  /* 0x0001000007077892 */ /* 0x000fe2000f8efc3f */
[----:B------:R-:W-:-:S02]  /*18b0*/  CS2R R88, SRZ ;  /* 0x0000000000587805 */ /* 0x000fc4000001ff00 */
[----:B------:R-:W-:Y:S02]  /*18c0*/  CS2R R90, SRZ ;  /* 0x00000000005a7805 */ /* 0x000fe4000001ff00 */
[----:B------:R-:W-:Y:S01]  /*18d0*/  CS2R R92, SRZ ;  /* 0x00000000005c7805 */ /* 0x000fe2000001ff00 */
[----:B------:R-:W-:Y:S01]  /*18e0*/  ULEA UR14, UR5, UR7, 0x7 ;  /* 0x00000007050e7291 */ /* 0x000fe2000f8e383f */
[----:B------:R-:W-:Y:S01]  /*18f0*/  CS2R R96, SRZ ;  /* 0x0000000000607805 */ /* 0x000fe2000001ff00 */
[----:B------:R-:W-:Y:S01]  /*1900*/  UIADD3 UR7, UR12, 0x100, URZ ;  /* 0x000001000c077890 */ /* 0x000fe2000fffe03f */
[----:B------:R-:W-:Y:S02]  /*1910*/  CS2R R94, SRZ ;  /* 0x00000000005e7805 */ /* 0x000fe4000001ff00 */
[----:B------:R-:W-:Y:S02]  /*1920*/  CS2R R98, SRZ ;  /* 0x0000000000627805 */ /* 0x000fe4000001ff00 */
[----:B------:R-:W-:-:S02]  /*1930*/  CS2R R100, SRZ ;  /* 0x0000000000647805 */ /* 0x000fc4000001ff00 */
[----:B------:R-:W-:Y:S02]  /*1940*/  CS2R R102, SRZ ;  /* 0x0000000000667805 */ /* 0x000fe4000001ff00 */
[----:B------:R-:W-:Y:S02]  /*1950*/  CS2R R104, SRZ ;  /* 0x0000000000687805 */ /* 0x000fe4000001ff00 */
[----:B------:R-:W-:Y:S01]  /*1960*/  CS2R R108, SRZ ;  /* 0x00000000006c7805 */ /* 0x000fe2000001ff00 */
[----:B------:R-:W-:Y:S01]  /*1970*/  QGMMA.64x64x32.F32.E5M2.E4M3 R56, gdesc[UR12], RZ, !UPT ;  /* 0x00e000000c3879f3 */ /* 0x000fe2000c7018ff */
[----:B------:R-:W-:Y:S01]  /*1980*/  UMOV UR12, UR7 ;  /* 0x00000007000c7c82 */ /* 0x000fe20008000000 */
[----:B------:R-:W-:Y:S01]  /*1990*/  ULDC UR7, c[0x0][0x50c] ;  /* 0x0001430000077ab9 */ /* 0x000fe20000000800 */
[----:B------:R-:W-:Y:S01]  /*19a0*/  UMOV UR13, 0xc0000010 ;  /* 0xc0000010000d7882 */ /* 0x000fe20000000000 */
[----:B------:R-:W-:Y:S01]  /*19b0*/  UISETP.NE.AND UP0, UPT, UR7, 0x1, UPT ;  /* 0x000000010700788c */ /* 0x000fe2000bf05270 */
[----:B------:R-:W-:Y:S01]  /*19c0*/  QGMMA.64x64x32.F32.E5M2.E4M3 R24, gdesc[UR12], RZ, !UPT, gsb0 ;  /* 0x00e000000c1879f3 */ /* 0x000fe2000c0018ff */
[----:B------:R-:W-:-:S02]  /*19d0*/  CS2R R106, SRZ ;  /* 0x00000000006a7805 */ /* 0x000fc4000001ff00 */
[----:B------:R-:W-:Y:S01]  /*19e0*/  CS2R R110, SRZ ;  /* 0x00000000006e7805 */ /* 0x000fe2000001ff00 */
[----:B------:R-:W-:Y:S01]  /*19f0*/  USEL UR7, URZ, 0x1, UP0 ;  /* 0x000000013f077887 */ /* 0x000fe20008000000 */
[----:B------:R-:W-:Y:S02]  /*1a00*/  CS2R R112, SRZ ;  /* 0x0000000000707805 */ /* 0x000fe4000001ff00 */
[----:B------:R-:W-:Y:S02]  /*1a10*/  CS2R R114, SRZ ;  /* 0x0000000000727805 */ /* 0x000fe4000001ff00 */
[----:B------:R-:W-:Y:S02]  /*1a20*/  CS2R R116, SRZ ;  /* 0x0000000000747805 */ /* 0x000fe4000001ff00 */
[----:B------:R-:W-:Y:S02]  /*1a30*/  CS2R R118, SRZ ;  /* 0x0000000000767805 */ /* 0x000fe4000001ff00 */
[----:B------:R-:W-:-:S02]  /*1a40*/  CS2R R120, SRZ ;  /* 0x0000000000787805 */ /* 0x000fc4000001ff00 */
[----:B------:R-:W-:Y:S02]  /*1a50*/  ISETP.NE.AND P0, PT, RZ, UR7, PT ;  /* 0x00000007ff007c0c */ /* 0x000fe4000bf05270 */
        /* <DEDUP_REMOVED lines=9> */
[----:B------:R-:W-:Y:S01]  /*1af0*/  CS2R R140, SRZ ;  /* 0x00000000008c7805 */ /* 0x000fe2000001ff00 */
[----:B------:R-:W-:Y:S02]  /*1b00*/  IMAD.MOV.U32 R143, RZ, RZ, RZ ;  /* 0x000000ffff8f7224 */ /* 0x000fe400078e00ff */
[----:B------:R-:W-:Y:S01]  /*1b10*/  IMAD.MOV.U32 R145, RZ, RZ, RZ ;  /* 0x000000ffff917224 */ /* 0x000fe200078e00ff */
[----:B------:R-:W-:Y:S06]  /*1b20*/  @!P0 BRA `(.L_x_19) ;  /* 0x0000000400088947 */ /* 0x000fec0003800000 */
[----:B------:R-:W-:Y:S02]  /*1b30*/  WARPGROUP.DEPBAR.LE gsb0, 0x0 ;  /* 0x00008000000079c5 */ /* 0x000fe40000010000 */
[----:B------:R-:W-:-:S01]  /*1b40*/  FADD R145, RZ, R56 ;  /* 0x00000038ff917221 */ /* 0x000fc20000000000 */
[----:B------:R-:W-:Y:S01]  /*1b50*/  FADD R140, RZ, R57 ;  /* 0x00000039ff8c7221 */ /* 0x000fe20000000000 */
        /* <DEDUP_REMOVED lines=62> */
[----:B------:R-:W-:-:S06]  /*1f40*/  UMOV UR6, URZ ;  /* 0x0000003f00067c82 */ /* 0x000fcc0008000000 */
.L_x_19:
[----:B------:R-:W-:-:S04]  /*1f50*/  UIADD3 UR18, UR5, 0x1, URZ ;  /* 0x0000000105127890 */ /* 0x000fc8000fffe03f */
[----:B------:R-:W-:-:S04]  /*1f60*/  UISETP.NE.AND UP0, UPT, UR18, 0x16, UPT ;  /* 0x000000161200788c */ /* 0x000fc8000bf05270 */
[----:B------:R-:W-:Y:S02]  /*1f70*/  USEL UR8, URZ, 0x1, UP0 ;  /* 0x000000013f087887 */ /* 0x000fe40008000000 */
[----:B------:R-:W-:Y:S02]  /*1f80*/  USEL UR18, UR18, URZ, UP0 ;  /* 0x0000003f12127287 */ /* 0x000fe40008000000 */
[----:B------:R-:W-:-:S06]  /*1f90*/  ULOP3.LUT UR8, UR4, UR8, URZ, 0x3c, !UPT ;  /* 0x0000000804087292 */ /* 0x000fcc000f8e3c3f */
[----:B------:R-:W-:Y:S01]  /*1fa0*/  IMAD.U32 R13, RZ, RZ, UR8 ;  /* 0x00000008ff0d7e24 */ /* 0x000fe2000f8e00ff */
[----:B------:R-:W-:-:S06]  /*1fb0*/  UMOV UR8, 0x1 ;  /* 0x0000000100087882 */ /* 0x000fcc0000000000 */
.L_x_14:
[----:B------:R-:W-:-:S04]  /*1fc0*/  UISETP.LT.AND UP0, UPT, UR9, 0x1, UPT ;  /* 0x000000010900788c */ /* 0x000fc8000bf01270 */
[----:B------:R-:W-:-:S04]  /*1fd0*/  USEL UR12, UR9, 0x1, UP0 ;  /* 0x00000001090c7887 */ /* 0x000fc80008000000 */
[----:B------:R-:W-:-:S04]  /*1fe0*/  UIADD3 UR12, UR9, -UR12, URZ ;  /* 0x8000000c090c7290 */ /* 0x000fc8000fffe03f */
[----:B------:R-:W-:-:S06]  /*1ff0*/  UISETP.GE.AND UP0, UPT, UR12, 0x1, UPT ;  /* 0x000000010c00788c */ /* 0x000fcc000bf06270 */
[----:B------:R-:W-:-:S13]  /*2000*/  PLOP3.LUT P0, PT, PT, PT, UP0, 0x80, 0x0 ;  /* 0x000000000000781c */ /* 0x000fda0003f0f008 */
[----:B------:R-:W-:Y:S05]  /*2010*/  @!P0 BRA `(.L_x_20) ;  /* 0x0000000800008947 */ /* 0x000fea0003800000 */
[----:B01----:R-:W-:Y:S01]  /*2020*/  IMAD.U32 R10, RZ, RZ, UR12 ;  /* 0x0000000cff0a7e24 */ /* 0x003fe2000f8e00ff */
[----:B------:R-:W-:Y:S01]  /*2030*/  UMOV UR19, UR5 ;  /* 0x0000000500137c82 */ /* 0x000fe20008000000 */
[----:B------:R-:W-:-:S05]  /*2040*/  ULDC UR20, c[0x0][0x50c] ;  /* 0x0001430000147ab9 */ /* 0x000fca0000000800 */
.L_x_28:
[----:B------:R-:W-:-:S13]  /*2050*/  ISETP.NE.AND P1, PT, R142, 0x3, PT ;  /* 0x000000038e00780c */ /* 0x000fda0003f25270 */
[----:B01----:R-:W-:Y:S05]  /*2060*/  @!P1 BRA `(.L_x_21) ;  /* 0x0000000000049947 */ /* 0x003fea0003800000 */
[----:B------:R-:W-:Y:S01]  /*2070*/  BPT.TRAP 0x1 ;  /* 0x000000040000795c */ /* 0x000fe20000300000 */
.L_x_21:
[----:B------:R-:W0:Y:S01]  /*2080*/  S2UR UR12, SR_CgaCtaId ;  /* 0x00000000000c79c3 */ /* 0x000e220000008800 */
[----:B------:R-:W-:Y:S01]  /*2090*/  UMOV UR10, 0x400 ;  /* 0x00000400000a7882 */ /* 0x000fe20000000000 */
[----:B------:R-:W-:Y:S01]  /*20a0*/  SHF.L.U32 R11, R13, 0x1f, RZ ;  /* 0x0000001f0d0b7819 */ /* 0x000fe200000006ff */
[----:B0-----:R-:W-:-:S04]  /*20b0*/  ULEA UR10, UR12, UR10, 0x18 ;  /* 0x0000000a0c0a7291 */ /* 0x001fc8000f8ec03f */
[----:B------:R-:W-:-:S09]  /*20c0*/  ULEA UR12, UR18, UR10, 0x3 ;  /* 0x0000000a120c7291 */ /* 0x000fd2000f8e183f */
[----:B------:R0:W1:Y:S01]  /*20d0*/  SYNCS.PHASECHK.TRANS64.TRYWAIT P0, [UR12], R11 ;  /* 0x0000000bff0075a7 */ /* 0x000062000800014c */
[----:B------:R-:W-:Y:S05]  /*20e0*/  @!P1 BRA `(.L_x_22) ;  /* 0x0000000000049947 */ /* 0x000fea0003800000 */
[----:B------:R-:W-:Y:S01]  /*20f0*/  BPT.TRAP 0x1 ;  /* 0x000000040000795c */ /* 0x000fe20000300000 */
.L_x_22:
[----:B-1----:R-:W-:Y:S05]  /*2100*/  @P0 BRA `(.L_x_23) ;  /* 0x0000000000080947 */ /* 0x002fea0003800000 */
[----:B------:R-:W1:Y:S02]  /*2110*/  SYNCS.PHASECHK.TRANS64.TRYWAIT P0, [UR12], R11 ;  /* 0x0000000bff0075a7 */ /* 0x000e64000800014c */
[----:B-1----:R-:W-:Y:S05]  /*2120*/  @!P0 BRA `(.L_x_24) ;  /* 0x0000007c00a48947 */ /* 0x002fea0003800000 */
.L_x_23:
[----:B------:R-:W-:Y:S01]  /*2130*/  UIADD3 UR12, UR10, 0x2c280, URZ ;  /* 0x0002c2800a0c7890 */ /* 0x000fe2000fffe03f */
[----:B------:R-:W-:Y:S01]  /*2140*/  WARPGROUP.ARRIVE ;  /* 0x00000000000079c5 */ /* 0x000fe20000000000 */
[----:B------:R-:W-:Y:S02]  /*2150*/  UISETP.NE.AND UP0, UPT, UR7, URZ, UPT ;  /* 0x0000003f0700728c */ /* 0x000fe4000bf05270 */
[----:B------:R-:W-:Y:S02]  /*2160*/  USHF.R.U32.HI UR12, URZ, 0x4, UR12 ;  /* 0x000000043f0c7899 */ /* 0x000fe4000801160c */
[----:B------:R-:W-:Y:S02]  /*2170*/  USEL UR8, UR8, URZ, !UP0 ;  /* 0x0000003f08087287 */ /* 0x000fe4000c000000 */
[----:B------:R-:W-:Y:S02]  /*2180*/  ULOP3.LUT UR7, UR12, 0x3fff, URZ, 0xc0, !UPT ;  /* 0x00003fff0c077892 */ /* 0x000fe4000f8ec03f */
[----:B------:R-:W-:-:S02]  /*2190*/  ULOP3.LUT UR12, UR11, 0x10000, URZ, 0xfc, !UPT ;  /* 0x000100000b0c7892 */ /* 0x000fc4000f8efc3f */
[----:B------:R-:W-:Y:S02]  /*21a0*/  ULOP3.LUT UR7, UR7, 0x10000, URZ, 0xfc, !UPT ;  /* 0x0001000007077892 */ /* 0x000fe4000f8efc3f */
[----:B------:R-:W-:Y:S02]  /*21b0*/  UISETP.NE.U32.AND UP0, UPT, UR8, URZ, UPT ;  /* 0x0000003f0800728c */ /* 0x000fe4000bf05070 */
[----:B------:R-:W-:Y:S02]  /*21c0*/  ULEA UR12, UR18, UR12, 0x9 ;  /* 0x0000000c120c7291 */ /* 0x000fe4000f8e483f */
[----:B------:R-:W-:Y:S02]  /*21d0*/  ULEA UR14, UR18, UR7, 0x7 ;  /* 0x00000007120e7291 */ /* 0x000fe4000f8e383f */
[----:B------:R-:W-:Y:S01]  /*21e0*/  UIADD3 UR7, UR12, 0x100, URZ ;  /* 0x000001000c077890 */ /* 0x000fe2000fffe03f */
[----:B------:R-:W-:Y:S01]  /*21f0*/  UMOV UR13, 0xc0000010 ;  /* 0xc0000010000d7882 */ /* 0x000fe20000000000 */
[----:B------:R-:W-:Y:S01]  /*2200*/  UMOV UR15, 0xc0000010 ;  /* 0xc0000010000f7882 */ /* 0x000fe20000000000 */
[----:B------:R-:W-:-:S04]  /*2210*/  UIADD3 UR6, UR6, 0x1, URZ ;  /* 0x0000000106067890 */ /* 0x000fc8000fffe03f */
[----:B------:R-:W-:Y:S01]  /*2220*/  QGMMA.64x64x32.F32.E5M2.E4M3 R56, gdesc[UR12], R56, UP0 ;  /* 0x00e000000c3879f3 */ /* 0x000fe2000bf01838 */
[----:B------:R-:W-:Y:S01]  /*2230*/  UMOV UR12, UR7 ;  /* 0x00000007000c7c82 */ /* 0x000fe20008000000 */
[----:B------:R-:W-:Y:S02]  /*2240*/  UMOV UR13, 0xc0000010 ;  /* 0xc0000010000d7882 */ /* 0x000fe40000000000 */
[----:B------:R-:W-:Y:S01]  /*2250*/  QGMMA.64x64x32.F32.E5M2.E4M3 R24, gdesc[UR12], R24, UP0, gsb0 ;  /* 0x00e000000c1879f3 */ /* 0x000fe2000b801818 */
[----:B------:R-:W-:-:S04]  /*2260*/  UISETP.NE.AND UP0, UPT, UR6, UR20, UPT ;  /* 0x000000140600728c */ /* 0x000fc8000bf05270 */
[----:B------:R-:W-:-:S06]  /*2270*/  USEL UR7, URZ, 0x1, UP0 ;  /* 0x000000013f077887 */ /* 0x000fcc0008000000 */
[----:B------:R-:W-:Y:S01]  /*2280*/  ISETP.NE.AND P0, PT, RZ, UR7, PT ;  /* 0x00000007ff007c0c */ /* 0x000fe2000bf05270 */
[----:B------:R-:W-:-:S12]  /*2290*/  WARPGROUP.DEPBAR.LE gsb0, 0x1 ;  /* 0x00008000000079c5 */ /* 0x000fd80000010100 */
[----:B------:R-:W-:Y:S05]  /*22a0*/  @!P0 BRA `(.L_x_25) ;  /* 0x0000000400088947 */ /* 0x000fea0003800000 */
[----:B------:R-:W-:Y:S02]  /*22b0*/  WARPGROUP.DEPBAR.LE gsb0, 0x0 ;  /* 0x00008000000079c5 */ /* 0x000fe40000010000 */
[----:B------:R-:W-:-:S01]  /*22c0*/  FADD R145, R56, R145 ;  /* 0x0000009138917221 */ /* 0x000fc20000000000 */
[----:B------:R-:W-:Y:S01]  /*22d0*/  FADD R140, R57, R140 ;  /* 0x0000008c398c7221 */ /* 0x000fe20000000000 */
        /* <DEDUP_REMOVED lines=62> */
[----:B------:R-:W-:-:S06]  /*26c0*/  UMOV UR6, URZ ;  /* 0x0000003f00067c82 */ /* 0x000fcc0008000000 */
.L_x_25:
[----:B------:R-:W-:Y:S05]  /*26d0*/  @!P1 BRA `(.L_x_26) ;  /* 0x0000000000049947 */ /* 0x000fea0003800000 */
[----:B------:R-:W-:Y:S01]  /*26e0*/  BPT.TRAP 0x1 ;  /* 0x000000040000795c */ /* 0x000fe20000300000 */
.L_x_26:
[----:B------:R-:W-:Y:S01]  /*26f0*/  ULEA UR8, UR19, UR10, 0x3 ;  /* 0x0000000a13087291 */ /* 0x000fe2000f8e183f */
[----:B------:R-:W-:-:S03]  /*2700*/  ISETP.GT.U32.AND P0, PT, R4, 0x1, PT ;  /* 0x000000010400780c */ /* 0x000fc60003f04070 */
[----:B------:R-:W-:-:S04]  /*2710*/  UIADD3 UR8, UR8, 0xb0, URZ ;  /* 0x000000b008087890 */ /* 0x000fc8000fffe03f */
[----:B------:R-:W-:-:S09]  /*2720*/  UPRMT UR8, URZ, 0x654, UR8 ;  /* 0x000006543f087896 */ /* 0x000fd20008000008 */
[----:B------:R-:W-:Y:S01]  /*2730*/  SYNCS.ARRIVE.TRANS64.RED.A1T0 RZ, [UR8], RZ ;  /* 0x000000ffffff79a7 */ /* 0x000fe20008100408 */
[----:B------:R-:W-:Y:S05]  /*2740*/  @P0 BRA `(.L_x_27) ;  /* 0x0000000000040947 */ /* 0x000fea0003800000 */
[----:B------:R-:W-:Y:S01]  /*2750*/  BPT.TRAP 0x1 ;  /* 0x000000040000795c */ /* 0x000fe20000300000 */
.L_x_27:
[----:B------:R-:W-:Y:S01]  /*2760*/  UIADD3 UR18, UR18, 0x1, URZ ;  /* 0x0000000112127890 */ /* 0x000fe2000fffe03f */
[C---:B------:R-:W-:Y:S01]  /*2770*/  ISETP.GT.AND P0, PT, R10.reuse, 0x1, PT ;  /* 0x000000010a00780c */ /* 0x040fe20003f04270 */
[----:B------:R-:W-:Y:S01]  /*2780*/  UIADD3 UR19, UR19, 0x1, URZ ;  /* 0x0000000113137890 */ /* 0x000fe2000fffe03f */
[----:B------:R-:W-:Y:S01]  /*2790*/  VIADD R10, R10, 0xffffffff ;  /* 0xffffffff0a0a7836 */ /* 0x000fe20000000000 */
[----:B------:R-:W-:Y:S02]  /*27a0*/  UISETP.NE.AND UP0, UPT, UR18, 0x16, UPT ;  /* 0x000000161200788c */ /* 0x000fe4000bf05270 */
[----:B------:R-:W-:Y:S02]  /*27b0*/  UISETP.NE.AND UP1, UPT, UR19, 0x16, UPT ;  /* 0x000000161300788c */ /* 0x000fe4000bf25270 */
[----:B------:R-:W-:Y:S02]  /*27c0*/  USEL UR8, URZ, 0x1, UP0 ;  /* 0x000000013f087887 */ /* 0x000fe40008000000 */
[----:B------:R-:W-:-:S02]  /*27d0*/  USEL UR18, UR18, URZ, UP0 ;  /* 0x0000003f12127287 */ /* 0x000fc40008000000 */
[----:B------:R-:W-:Y:S02]  /*27e0*/  USEL UR19, UR19, URZ, UP1 ;  /* 0x0000003f13137287 */ /* 0x000fe40008800000 */
[----:B------:R-:W-:Y:S01]  /*27f0*/  LOP3.LUT R13, R13, UR8, RZ, 0x3c, !PT ;  /* 0x000000080d0d7c12 */ /* 0x000fe2000f8e3cff */
[----:B------:R-:W-:Y:S01]  /*2800*/  UMOV UR8, 0x1 ;  /* 0x0000000100087882 */ /* 0x000fe20000000000 */
[----:B------:R-:W-:Y:S08]  /*2810*/  @P0 BRA `(.L_x_28) ;  /* 0xfffffff8000c0947 */ /* 0x000ff0000383ffff */
.L_x_20:
[----:B------:R-:W-:Y:S01]  /*2820*/  UISETP.NE.AND UP0, UPT, UR6, URZ, UPT ;  /* 0x0000003f0600728c */ /* 0x000fe2000bf05270 */
[----:B01----:R-:W0:Y:S03]  /*2830*/  LDC R10, c[0x0][0x28c] ;  /* 0x0000a300ff0a7b82 */ /* 0x003e260000000800 */
[----:B------:R-:W-:-:S06]  /*2840*/  USEL UR6, URZ, 0x1, !UP0 ;  /* 0x000000013f067887 */ /* 0x000fcc000c000000 */
[----:B------:R-:W-:Y:S02]  /*2850*/  ISETP.NE.AND P0, PT, RZ, UR6, PT ;  /* 0x00000006ff007c0c */ /* 0x000fe4000bf05270 */
[----:B0-----:R-:W-:-:S11]  /*2860*/  ISETP.GE.AND P1, PT, R10, 0x1, PT ;  /* 0x000000010a00780c */ /* 0x001fd60003f26270 */
[----:B------:R-:W-:Y:S05]  /*2870*/  @!P0 BRA `(.L_x_29) ;  /* 0x0000000400048947 */ /* 0x000fea0003800000 */
[----:B------:R-:W-:Y:S02]  /*2880*/  WARPGROUP.DEPBAR.LE gsb0, 0x0 ;  /* 0x00008000000079c5 */ /* 0x000fe40000010000 */
[----:B------:R-:W-:Y:S01]  /*2890*/  FADD R145, R56, R145 ;  /* 0x0000009138917221 */ /* 0x000fe20000000000 */
        /* <DEDUP_REMOVED lines=62> */
[----:B------:R-:W-:-:S07]  /*2c80*/  FADD R18, R18, R55 ;  /* 0x0000003712127221 */ /* 0x000fce0000000000 */
.L_x_29:
[----:B------:R-:W-:Y:S02]  /*2c90*/  WARPGROUP.DEPBAR.LE gsb0, 0x0 ;  /* 0x00008000000079c5 */ /* 0x000fe40000010000 */
[----:B------:R-:W-:Y:S05]  /*2ca0*/  @!P1 BRA `(.L_x_30) ;  /* 0x0000000000409947 */ /* 0x000fea0003800000 */
[----:B------:R-:W-:-:S13]  /*2cb0*/  ISETP.NE.AND P0, PT, R142, 0x3, PT ;  /* 0x000000038e00780c */ /* 0x000fda0003f05270 */
[----:B------:R-:W-:Y:S05]  /*2cc0*/  @!P0 BRA `(.L_x_31) ;  /* 0x0000000000048947 */ /* 0x000fea0003800000 */
[----:B------:R-:W-:Y:S01]  /*2cd0*/  BPT.TRAP 0x1 ;  /* 0x000000040000795c */ /* 0x000fe20000300000 */
.L_x_31:
[----:B------:R-:W-:Y:S01]  /*2ce0*/  UISETP.LT.AND UP0, UPT, UR9, 0x1, UPT ;  /* 0x000000010900788c */ /* 0x000fe2000bf01270 */
[----:B------:R-:W-:-:S03]  /*2cf0*/  ISETP.GT.U32.AND P0, PT, R4, 0x1, PT ;  /* 0x000000010400780c */ /* 0x000fc60003f04070 */
[----:B------:R-:W-:-:S04]  /*2d00*/  USEL UR8, UR9, 0x1, UP0 ;  /* 0x0000000109087887 */ /* 0x000fc80008000000 */
[----:B------:R-:W-:-:S04]  /*2d10*/  UIADD3 UR8, UR5, UR9, -UR8 ;  /* 0x0000000905087290 */ /* 0x000fc8000fffe808 */
[----:B------:R-:W-:-:S04]  /*2d20*/  UIMAD.WIDE.U32 UR6, UR8, -0x45d1745d, URZ ;  /* 0xba2e8ba3080678a5 */ /* 0x000fc8000f8e003f */
[----:B------:R-:W-:-:S04]  /*2d30*/  USHF.R.U32.HI UR6, URZ, 0x4, UR7 ;  /* 0x000000043f067899 */ /* 0x000fc80008011607 */
[----:B------:R-:W-:-:S04]  /*2d40*/  UIMAD UR8, UR6, -0x16, UR8 ;  /* 0xffffffea060878a4 */ /* 0x000fc8000f8e0208 */
[----:B------:R-:W-:-:S04]  /*2d50*/  ULEA UR8, UR8, UR10, 0x3 ;  /* 0x0000000a08087291 */ /* 0x000fc8000f8e183f */
[----:B------:R-:W-:-:S04]  /*2d60*/  UIADD3 UR8, UR8, 0xb0, URZ ;  /* 0x000000b008087890 */ /* 0x000fc8000fffe03f */
[----:B------:R-:W-:-:S09]  /*2d70*/  UPRMT UR8, URZ, 0x654, UR8 ;  /* 0x000006543f087896 */ /* 0x000fd20008000008 */
[----:B------:R-:W-:Y:S01]  /*2d80*/  SYNCS.ARRIVE.TRANS64.RED.A1T0 RZ, [UR8], RZ ;  /* 0x000000ffffff79a7 */ /* 0x000fe20008100408 */
[----:B------:R-:W-:Y:S05]  /*2d90*/  @P0 BRA `(.L_x_30) ;  /* 0x0000000000040947 */ /* 0x000fea0003800000 */
[----:B------:R-:W-:Y:S01]  /*2da0*/  BPT.TRAP 0x1 ;  /* 0x000000040000795c */ /* 0x000fe20000300000 */
.L_x_30:
[----:B------:R-:W0:Y:S01]  /*2db0*/  LDC R14, c[0x0][0x288] ;  /* 0x0000a200ff0e7b82 */ /* 0x000e220000000800 */
[----:B------:R-:W-:Y:S01]  /*2dc0*/  IMAD.SHL.U32 R33, R7, 0x40, RZ ;  /* 0x0000004007217824 */ /* 0x000fe200078e00ff */
[--C-:B------:R-:W-:Y:S01]  /*2dd0*/  SHF.R.U32.HI R10, RZ, 0x2, R0.reuse ;  /* 0x00000002ff0a7819 */ /* 0x100fe20000011600 */
[----:B------:R-:W-:Y:S01]  /*2de0*/  UIADD3 UR5, UR9, UR5, URZ ;  /* 0x0000000509057290 */ /* 0x000fe2000fffe03f */
[----:B------:R-:W-:Y:S01]  /*2df0*/  LOP3.LUT R12, R0, 0x60, RZ, 0xc0, !PT ;  /* 0x00000060000c7812 */ /* 0x000fe200078ec0ff */
[----:B------:R-:W-:Y:S01]  /*2e00*/  IMAD.SHL.U32 R34, R6, 0x100, RZ ;  /* 0x0000010006227824 */ /* 0x000fe200078e00ff */
[----:B------:R-:W-:Y:S01]  /*2e10*/  SHF.R.U32.HI R13, RZ, 0x7, R0 ;  /* 0x00000007ff0d7819 */ /* 0x000fe20000011600 */
[----:B------:R-:W-:Y:S01]  /*2e20*/  UISETP.GT.U32.AND UP0, UPT, UR5, 0x15, UPT ;  /* 0x000000150500788c */ /* 0x000fe2000bf04070 */
[----:B------:R-:W-:Y:S01]  /*2e30*/  LOP3.LUT R11, R10, 0x7, RZ, 0xc0, !PT ;  /* 0x000000070a0b7812 */ /* 0x000fe200078ec0ff */
[C---:B------:R-:W-:Y:S01]  /*2e40*/  IMAD.SHL.U32 R26, R0.reuse, 0x2, RZ ;  /* 0x00000002001a7824 */ /* 0x040fe200078e00ff */
[----:B------:R-:W-:Y:S01]  /*2e50*/  SHF.R.U32.HI R12, RZ, 0x1, R12 ;  /* 0x00000001ff0c7819 */ /* 0x000fe2000001160c */
[----:B------:R-:W-:Y:S01]  /*2e60*/  ULDC UR12, c[0x0][0x284] ;  /* 0x0000a100000c7ab9 */ /* 0x000fe20000000800 */
[----:B------:R-:W-:Y:S01]  /*2e70*/  LOP3.LUT R10, R13, 0x1, RZ, 0xc0, !PT ;  /* 0x000000010d0a7812 */ /* 0x000fe200078ec0ff */
[----:B------:R-:W-:Y:S01]  /*2e80*/  UISETP.LT.U32.AND UP0, UPT, UR9, 0x16, UP0 ;  /* 0x000000160900788c */ /* 0x000fe20008701070 */
[----:B------:R-:W-:Y:S01]  /*2e90*/  IADD3 R15, RZ, -R12, -R11 ;  /* 0x8000000cff0f7210 */ /* 0x000fe20007ffe80b */
[----:B------:R-:W-:Y:S01]  /*2ea0*/  UISETP.GE.U32.AND UP1, UPT, UR9, 0x16, UPT ;  /* 0x000000160900788c */ /* 0x000fe2000bf26070 */
[----:B------:R-:W-:Y:S01]  /*2eb0*/  LOP3.LUT R13, R0, 0x3, RZ, 0xc0, !PT ;  /* 0x00000003000d7812 */ /* 0x000fe200078ec0ff */
[C---:B------:R-:W-:Y:S01]  /*2ec0*/  IMAD.SHL.U32 R24, R10.reuse, 0x40, RZ ;  /* 0x000000400a187824 */ /* 0x040fe200078e00ff */
[----:B------:R-:W-:Y:S01]  /*2ed0*/  SHF.R.S32.HI R29, RZ, 0x1f, R5 ;  /* 0x0000001fff1d7819 */ /* 0x000fe20000011405 */
[----:B------:R-:W-:Y:S01]  /*2ee0*/  UIMAD.WIDE.U32 UR6, UR5, -0x45d1745d, URZ ;  /* 0xba2e8ba3050678a5 */ /* 0x000fe2000f8e003f */
[C---:B------:R-:W-:Y:S01]  /*2ef0*/  LOP3.LUT R26, R33.reuse, 0x6, R26, 0xf8, !PT ;  /* 0x00000006211a7812 */ /* 0x040fe200078ef81a */
[----:B------:R-:W-:Y:S01]  /*2f00*/  USEL UR8, URZ, 0x1, !UP0 ;  /* 0x000000013f087887 */ /* 0x000fe2000c000000 */
[----:B------:R-:W-:Y:S01]  /*2f10*/  IMAD R15, R10, -0x40, R15 ;  /* 0xffffffc00a0f7824 */ /* 0x000fe200078e020f */
[----:B------:R-:W-:Y:S01]  /*2f20*/  ULDC.64 UR10, c[0x0][0x5d0] ;  /* 0x00017400000a7ab9 */ /* 0x000fe20000000a00 */
[----:B0-----:R-:W-:Y:S01]  /*2f30*/  ISETP.GE.AND P0, PT, R33, R14, PT ;  /* 0x0000000e2100720c */ /* 0x001fe20003f06270 */
[----:B------:R-:W-:Y:S01]  /*2f40*/  IMAD R10, R13, -0x2, R14 ;  /* 0xfffffffe0d0a7824 */ /* 0x000fe200078e020e */
[----:B------:R-:W-:Y:S01]  /*2f50*/  SHF.R.S32.HI R27, RZ, 0x1f, R26 ;  /* 0x0000001fff1b7819 */ /* 0x000fe2000001141a */
[----:B------:R-:W-:Y:S01]  /*2f60*/  IMAD R14, R29, UR10, RZ ;  /* 0x0000000a1d0e7c24 */ /* 0x000fe2000f8e02ff */
[----:B------:R-:W-:Y:S01]  /*2f70*/  ISETP.GE.OR P0, PT, R34, UR12, P0 ;  /* 0x0000000c22007c0c */ /* 0x000fe20008706670 */
[----:B------:R-:W-:Y:S01]  /*2f80*/  USHF.R.U32.HI UR6, URZ, 0x4, UR7 ;  /* 0x000000043f067899 */ /* 0x000fe20008011607 */
[----:B------:R-:W-:Y:S01]  /*2f90*/  LOP3.LUT R35, R24, 0x40, R11, 0xe2, !PT ;  /* 0x0000004018237812 */ /* 0x000fe200078ee20b */
[----:B------:R-:W-:Y:S01]  /*2fa0*/  ULOP3.LUT UR4, UR4, UR8, URZ, 0x3c, !UPT ;  /* 0x0000000804047292 */ /* 0x000fe2000f8e3c3f */
[----:B------:R-:W-:Y:S01]  /*2fb0*/  IMAD.WIDE R24, R6, 0x100, RZ ;  /* 0x0000010006187825 */ /* 0x000fe200078e02ff */
[----:B------:R-:W-:Y:S01]  /*2fc0*/  UIMAD UR5, UR6, -0x16, UR5 ;  /* 0xffffffea060578a4 */ /* 0x000fe2000f8e0205 */
[----:B------:R-:W-:Y:S01]  /*2fd0*/  IADD3 R34, -R34, UR12, R15 ;  /* 0x0000000c22227c10 */ /* 0x000fe2000fffe10f */
[----:B------:R-:W-:Y:S01]  /*2fe0*/  @UP1 ULOP3.LUT UR4, UR4, 0x1, UR6, 0x78, !UPT ;  /* 0x0000000104041892 */ /* 0x000fe2000f8e7806 */
[C---:B------:R-:W-:Y:S01]  /*2ff0*/  IMAD R11, R5.reuse, UR11, R14 ;  /* 0x0000000b050b7c24 */ /* 0x040fe2000f8e020e */
[----:B------:R-:W-:Y:S01]  /*3000*/  LOP3.LUT R35, R24, R35, R12, 0xfe, !PT ;  /* 0x0000002318237212 */ /* 0x000fe200078efe0c */
[----:B------:R-:W-:-:S04]  /*3010*/  IMAD.WIDE.U32 R6, R5, UR10, R26 ;  /* 0x0000000a05067c25 */ /* 0x000fc8000f8e001a */
[----:B------:R-:W-:Y:S02]  /*3020*/  IMAD.IADD R7, R7, 0x1, R11 ;  /* 0x0000000107077824 */ /* 0x000fe400078e020b */
[----:B------:R-:W-:Y:S02]  /*3030*/  IMAD.IADD R33, R10, 0x1, -R33 ;  /* 0x000000010a217824 */ /* 0x000fe400078e0a21 */
[----:B------:R-:W-:Y:S01]  /*3040*/  IMAD.MOV.U32 R32, RZ, RZ, -0x1 ;  /* 0xffffffffff207424 */ /* 0x000fe200078e00ff */
[----:B------:R-:W-:Y:S06]  /*3050*/  @P0 BRA `(.L_x_32) ;  /* 0x0000004800040947 */ /* 0x000fec0003800000 */
[----:B------:R-:W0:Y:S01]  /*3060*/  LDC.64 R30, c[0x0][0x5c8] ;  /* 0x00017200ff1e7b82 */ /* 0x000e220000000a00 */
[----:B------:R-:W-:Y:S01]  /*3070*/  ULDC.64 UR6, c[0x0][0x5c0] ;  /* 0x0001700000067ab9 */ /* 0x000fe20000000a00 */
[----:B------:R-:W-:Y:S01]  /*3080*/  BSSY B0, `(.L_x_32) ;  /* 0x000047e000007945 */ /* 0x000fe20003800000 */
[-C--:B0-----:R-:W-:Y:S02]  /*3090*/  IMAD R10, R25, R30.reuse, RZ ;  /* 0x0000001e190a7224 */ /* 0x081fe400078e02ff */
[----:B------:R-:W-:-:S04]  /*30a0*/  IMAD.WIDE.U32 R6, R35, R30, R6 ;  /* 0x0000001e23067225 */ /* 0x000fc800078e0006 */
[----:B------:R-:W-:Y:S01]  /*30b0*/  IMAD R13, R35, R31, R10 ;  /* 0x0000001f230d7224 */ /* 0x000fe200078e020a */
[----:B------:R-:W-:Y:S01]  /*30c0*/  IADD3 R14, P4, R6, UR6, RZ ;  /* 0x00000006060e7c10 */ /* 0x000fe2000ff9e0ff */
[C---:B------:R-:W-:Y:S01]  /*30d0*/  IMAD.SHL.U32 R11, R30.reuse, 0x80, RZ ;  /* 0x000000801e0b7824 */ /* 0x040fe200078e00ff */
[C---:B------:R-:W-:Y:S01]  /*30e0*/  LEA R28, P2, R30.reuse, R6, 0x3 ;  /* 0x000000061e1c7211 */ /* 0x040fe200078418ff */
[----:B------:R-:W-:Y:S01]  /*30f0*/  IMAD.IADD R36, R7, 0x1, R13 ;  /* 0x0000000107247824 */ /* 0x000fe200078e020d */
[----:B------:R-:W-:Y:S02]  /*3100*/  SHF.L.U64.HI R7, R30, 0x7, R31 ;  /* 0x000000071e077819 */ /* 0x000fe4000001021f */
[----:B------:R-:W-:Y:S02]  /*3110*/  IADD3 R10, P1, P0, R6, UR6, R11 ;  /* 0x00000006060a7c10 */ /* 0x000fe4000f83e00b */
[----:B------:R-:W-:Y:S02]  /*3120*/  IADD3.X R15, R36, UR7, RZ, P4, !PT ;  /* 0x00000007240f7c10 */ /* 0x000fe4000a7fe4ff */
[----:B---3-5:R-:W-:-:S02]  /*3130*/  FSETP.NEU.AND P4, PT, R9, RZ, PT ;  /* 0x000000ff0900720b */ /* 0x028fc40003f8d000 */
[----:B------:R-:W-:Y:S02]  /*3140*/  LEA.HI.X R30, R30, R36, R31, 0x3, P2 ;  /* 0x000000241e1e7211 */ /* 0x000fe400010f1c1f */
[C---:B------:R-:W-:Y:S02]  /*3150*/  IADD3 R12, P2, R28.reuse, UR6, RZ ;  /* 0x000000061c0c7c10 */ /* 0x040fe4000ff5e0ff */
[----:B------:R-:W-:Y:S02]  /*3160*/  IADD3 R6, P5, P6, R28, UR6, R11 ;  /* 0x000000061c067c10 */ /* 0x000fe4000febe00b */
[--C-:B------:R-:W-:Y:S02]  /*3170*/  IADD3.X R11, R36, UR7, R7.reuse, P1, P0 ;  /* 0x00000007240b7c10 */ /* 0x100fe40008fe0407 */
[C---:B------:R-:W-:Y:S02]  /*3180*/  IADD3.X R13, R30.reuse, UR7, RZ, P2, !PT ;  /* 0x000000071e0d7c10 */ /* 0x040fe400097fe4ff */
[----:B------:R-:W-:Y:S01]  /*3190*/  IADD3.X R7, R30, UR7, R7, P5, P6 ;  /* 0x000000071e077c10 */ /* 0x000fe2000afec407 */
[----:B------:R-:W-:Y:S06]  /*31a0*/  @!P4 BRA `(.L_x_33) ;  /* 0x00000034009cc947 */ /* 0x000fec0003800000 */
[----:B------:R-:W-:Y:S01]  /*31b0*/  ULDC.64 UR6, c[0x0][0x5b8] ;  /* 0x00016e0000067ab9 */ /* 0x000fe20000000a00 */
[----:B------:R-:W-:Y:S01]  /*31c0*/  ISETP.GE.AND P0, PT, R34, 0x1, PT ;  /* 0x000000012200780c */ /* 0x000fe20003f06270 */
[----:B------:R-:W-:Y:S01]  /*31d0*/  IMAD R28, R29, UR6, RZ ;  /* 0x000000061d1c7c24 */ /* 0x000fe2000f8e02ff */
[----:B------:R-:W-:Y:S01]  /*31e0*/  ULDC.64 UR10, c[0x0][0x5a8] ;  /* 0x00016a00000a7ab9 */ /* 0x000fe20000000a00 */
[----:B------:R-:W-:Y:S01]  /*31f0*/  IMAD.WIDE.U32 R26, R5, UR6, R26 ;  /* 0x00000006051a7c25 */ /* 0x000fe2000f8e001a */
[----:B------:R-:W-:Y:S01]  /*3200*/  ISETP.LT.OR P4, PT, R33, 0x1, !P0 ;  /* 0x000000012100780c */ /* 0x000fe20004781670 */
[----:B------:R-:W-:Y:S02]  /*3210*/  BSSY B1, `(.L_x_34) ;  /* 0x000000c000017945 */ /* 0x000fe40003800000 */
[----:B------:R-:W-:Y:S01]  /*3220*/  IMAD R5, R5, UR7, R28 ;  /* 0x0000000705057c24 */ /* 0x000fe2000f8e021c */
[----:B------:R-:W-:Y:S02]  /*3230*/  ULDC.64 UR6, c[0x0][0x5b0] ;  /* 0x00016c0000067ab9 */ /* 0x000fe40000000a00 */
[----:B------:R-:W-:-:S02]  /*3240*/  IMAD R30, R25, UR6, RZ ;  /* 0x00000006191e7c24 */ /* 0x000fc4000f8e02ff */
[----:B------:R-:W-:Y:S02]  /*3250*/  IMAD.IADD R27, R27, 0x1, R5 ;  /* 0x000000011b1b7824 */ /* 0x000fe400078e0205 */
[C---:B------:R-:W-:Y:S02]  /*3260*/  IMAD R5, R35.reuse, UR7, R30 ;  /* 0x0000000723057c24 */ /* 0x040fe4000f8e021e */
[----:B------:R-:W-:-:S03]  /*3270*/  IMAD.WIDE.U32 R28, R35, UR6, R26 ;  /* 0x00000006231c7c25 */ /* 0x000fc6000f8e001a */
[----:B------:R-:W-:-:S04]  /*3280*/  IADD3 R28, P1, R28, UR10, RZ ;  /* 0x0000000a1c1c7c10 */ /* 0x000fc8000ff3e0ff */
[--C-:B------:R-:W-:Y:S02]  /*3290*/  IADD3.X R29, R29, UR11, R5.reuse, P1, !PT ;  /* 0x0000000b1d1d7c10 */ /* 0x100fe40008ffe405 */
[----:B------:R-:W-:Y:S01]  /*32a0*/  PRMT R5, RZ, 0x7610, R5 ;  /* 0x00007610ff057816 */ /* 0x000fe20000000005 */
[----:B------:R-:W-:Y:S06]  /*32b0*/  @P4 BRA `(.L_x_35) ;  /* 0x0000000000044947 */ /* 0x000fec0003800000 */
[----:B------:R0:W5:Y:S02]  /*32c0*/  LDG.E.U8 R5, desc[UR16][R28.64] ;  /* 0x000000101c057981 */ /* 0x000164000c1e1100 */
.L_x_35:
[----:B------:R-:W-:Y:S05]  /*32d0*/  BSYNC B1 ;  /* 0x0000000000017941 */ /* 0x000fea0003800000 */
.L_x_34:
[----:B-----5:R-:W-:Y:S01]  /*32e0*/  LOP3.LUT R5, R5, 0xff, RZ, 0xc0, !PT ;  /* 0x000000ff05057812 */ /* 0x020fe200078ec0ff */
[----:B------:R-:W-:Y:S01]  /*32f0*/  BSSY B1, `(.L_x_36) ;  /* 0x000000b000017945 */ /* 0x000fe20003800000 */
[----:B------:R-:W-:Y:S02]  /*3300*/  ISETP.LT.OR P2, PT, R33, 0x2, !P0 ;  /* 0x000000022100780c */ /* 0x000fe40004741670 */
[----:B------:R-:W-:-:S05]  /*3310*/  F2FP.F16.E5M2.UNPACK_B R5, R5 ;  /* 0x00000005ff05723e */ /* 0x000fca00020004ff */
[----:B------:R-:W-:Y:S01]  /*3320*/  HADD2.F32 R30, -RZ, R5.H0_H0 ;  /* 0x20000005ff1e7230 */ /* 0x000fe20000004100 */
[----:B------:R-:W-:-:S04]  /*3330*/  PRMT R5, RZ, 0x7610, R5 ;  /* 0x00007610ff057816 */ /* 0x000fc80000000005 */
[----:B------:R-:W-:-:S04]  /*3340*/  FMUL R30, R30, R9 ;  /* 0x000000091e1e7220 */ /* 0x000fc80000400000 */
[----:B--2---:R-:W-:-:S05]  /*3350*/  FFMA R30, R145, R8, R30 ;  /* 0x00000008911e7223 */ /* 0x004fca000000001e */
[----:B------:R-:W-:-:S05]  /*3360*/  F2FP.SATFINITE.E5M2.F32.PACK_AB_MERGE_C R31, RZ, R30, RZ ;  /* 0x0000001eff1f723e */ /* 0x000fca00048060ff */
[----:B------:R1:W-:Y:S01]  /*3370*/  @!P4 STG.E.U8 desc[UR16][R14.64], R31 ;  /* 0x0000001f0e00c986 */ /* 0x0003e2000c101110 */
[----:B------:R-:W-:Y:S05]  /*3380*/  @P2 BRA `(.L_x_37) ;  /* 0x0000000000042947 */ /* 0x000fea0003800000 */
[----:B------:R2:W5:Y:S02]  /*3390*/  LDG.E.U8 R5, desc[UR16][R28.64+0x1] ;  /* 0x000001101c057981 */ /* 0x000564000c1e1100 */
.L_x_37:
[----:B------:R-:W-:Y:S05]  /*33a0*/  BSYNC B1 ;  /* 0x0000000000017941 */ /* 0x000fea0003800000 */
.L_x_36:
[----:B-----5:R-:W-:Y:S01]  /*33b0*/  LOP3.LUT R5, R5, 0xff, RZ, 0xc0, !PT ;  /* 0x000000ff05057812 */ /* 0x020fe200078ec0ff */
[----:B------:R-:W-:Y:S01]  /*33c0*/  BSSY B1, `(.L_x_38) ;  /* 0x0000013000017945 */ /* 0x000fe20003800000 */
[----:B------:R-:W-:Y:S02]  /*33d0*/  IADD3 R37, P1, R35, 0x8, RZ ;  /* 0x0000000823257810 */ /* 0x000fe40007f3e0ff */
[----:B------:R-:W-:-:S03]  /*33e0*/  F2FP.F16.E5M2.UNPACK_B R5, R5 ;  /* 0x00000005ff05723e */ /* 0x000fc600020004ff */
[----:B-1----:R-:W-:Y:S01]  /*33f0*/  IMAD.X R31, RZ, RZ, R25, P1 ;  /* 0x000000ffff1f7224 */ /* 0x002fe200008e0619 */
[----:B------:R-:W-:Y:S01]  /*3400*/  ISETP.GE.AND P1, PT, R34, 0x9, PT ;  /* 0x000000092200780c */ /* 0x000fe20003f26270 */
[----:B------:R-:W-:Y:S02]  /*3410*/  HADD2.F32 R30, -RZ, R5.H0_H0 ;  /* 0x20000005ff1e7230 */ /* 0x000fe40000004100 */
[----:B------:R-:W-:Y:S01]  /*3420*/  IMAD R36, R31, UR6, RZ ;  /* 0x000000061f247c24 */ /* 0x000fe2000f8e02ff */
[----:B------:R-:W-:Y:S02]  /*3430*/  ISETP.LT.OR P5, PT, R33, 0x1, !P1 ;  /* 0x000000012100780c */ /* 0x000fe40004fa1670 */
[----:B------:R-:W-:Y:S01]  /*3440*/  FMUL R5, R30, R9 ;  /* 0x000000091e057220 */ /* 0x000fe20000400000 */
[----:B------:R-:W-:-:S04]  /*3450*/  IMAD.WIDE.U32 R30, R37, UR6, R26 ;  /* 0x00000006251e7c25 */ /* 0x000fc8000f8e001a */
[----:B------:R-:W-:Y:S01]  /*3460*/  FFMA R5, R140, R8, R5 ;  /* 0x000000088c057223 */ /* 0x000fe20000000005 */
[----:B------:R-:W-:Y:S01]  /*3470*/  IMAD R37, R37, UR7, R36 ;  /* 0x0000000725257c24 */ /* 0x000fe2000f8e0224 */
[----:B------:R-:W-:-:S03]  /*3480*/  IADD3 R30, P4, R30, UR10, RZ ;  /* 0x0000000a1e1e7c10 */ /* 0x000fc6000ff9e0ff */
[----:B------:R-:W-:Y:S02]  /*3490*/  F2FP.SATFINITE.E5M2.F32.PACK_AB_MERGE_C R39, RZ, R5, RZ ;  /* 0x00000005ff27723e */ /* 0x000fe400048060ff */
[----:B------:R-:W-:Y:S02]  /*34a0*/  IADD3.X R31, R31, UR11, R37, P4, !PT ;  /* 0x0000000b1f1f7c10 */ /* 0x000fe4000a7fe425 */
[----:B------:R-:W-:Y:S01]  /*34b0*/  PRMT R5, RZ, 0x7610, R5 ;  /* 0x00007610ff057816 */ /* 0x000fe20000000005 */
[----:B------:R1:W-:Y:S01]  /*34c0*/  @!P2 STG.E.U8 desc[UR16][R14.64+0x1], R39 ;  /* 0x000001270e00a986 */ /* 0x0003e2000c101110 */
[----:B------:R-:W-:Y:S05]  /*34d0*/  @P5 BRA `(.L_x_39) ;  /* 0x0000000000045947 */ /* 0x000fea0003800000 */
[----:B------:R3:W5:Y:S02]  /*34e0*/  LDG.E.U8 R5, desc[UR16][R30.64] ;  /* 0x000000101e057981 */ /* 0x000764000c1e1100 */
.L_x_39:
[----:B------:R-:W-:Y:S05]  /*34f0*/  BSYNC B1 ;  /* 0x0000000000017941 */ /* 0x000fea0003800000 */
.L_x_38:
[----:B-----5:R-:W-:Y:S01]  /*3500*/  LOP3.LUT R5, R5, 0xff, RZ, 0xc0, !PT ;  /* 0x000000ff05057812 */ /* 0x020fe200078ec0ff */
[----:B------:R-:W-:Y:S01]  /*3510*/  BSSY B1, `(.L_x_40) ;  /* 0x000000b000017945 */ /* 0x000fe20003800000 */
[----:B------:R-:W-:Y:S02]  /*3520*/  ISETP.LT.OR P2, PT, R33, 0x2, !P1 ;  /* 0x000000022100780c */ /* 0x000fe40004f41670 */
[----:B------:R-:W-:-:S05]  /*3530*/  F2FP.F16.E5M2.UNPACK_B R5, R5 ;  /* 0x00000005ff05723e */ /* 0x000fca00020004ff */
[----:B------:R-:W-:Y:S01]  /*3540*/  HADD2.F32 R36, -RZ, R5.H0_H0 ;  /* 0x20000005ff247230 */ /* 0x000fe20000004100 */
[----:B------:R-:W-:-:S04]  /*3550*/  PRMT R5, RZ, 0x7610, R5 ;  /* 0x00007610ff057816 */ /* 0x000fc80000000005 */
[----:B------:R-:W-:-:S04]  /*3560*/  FMUL R36, R36, R9 ;  /* 0x0000000924247220 */ /* 0x000fc80000400000 */
[----:B------:R-:W-:-:S05]  /*3570*/  FFMA R36, R143, R8, R36 ;  /* 0x000000088f247223 */ /* 0x000fca0000000024 */
[----:B------:R-:W-:-:S05]  /*3580*/  F2FP.SATFINITE.E5M2.F32.PACK_AB_MERGE_C R37, RZ, R36, RZ ;  /* 0x00000024ff25723e */ /* 0x000fca00048060ff */
[----:B------:R4:W-:Y:S01]  /*3590*/  @!P5 STG.E.U8 desc[UR16][R12.64], R37 ;  /* 0x000000250c00d986 */ /* 0x0009e2000c101110 */
[----:B------:R-:W-:Y:S05]  /*35a0*/  @P2 BRA `(.L_x_41) ;  /* 0x0000000000042947 */ /* 0x000fea0003800000 */
[----:B------:R0:W5:Y:S02]  /*35b0*/  LDG.E.U8 R5, desc[UR16][R30.64+0x1] ;  /* 0x000001101e057981 */ /* 0x000164000c1e1100 */
.L_x_41:
[----:B------:R-:W-:Y:S05]  /*35c0*/  BSYNC B1 ;  /* 0x0000000000017941 */ /* 0x000fea0003800000 */
.L_x_40:
[----:B-----5:R-:W-:Y:S01]  /*35d0*/  LOP3.LUT R5, R5, 0xff, RZ, 0xc0, !PT ;  /* 0x000000ff05057812 */ /* 0x020fe200078ec0ff */
[----:B------:R-:W-:Y:S01]  /*35e0*/  BSSY B1, `(.L_x_42) ;  /* 0x000000b000017945 */ /* 0x000fe20003800000 */
[----:B------:R-:W-:Y:S02]  /*35f0*/  ISETP.LT.OR P4, PT, R33, 0x9, !P0 ;  /* 0x000000092100780c */ /* 0x000fe40004781670 */
[----:B------:R-:W-:-:S05]  /*3600*/  F2FP.F16.E5M2.UNPACK_B R5, R5 ;  /* 0x00000005ff05723e */ /* 0x000fca00020004ff */
[----:B------:R-:W-:-:S05]  /*3610*/  HADD2.F32 R36, -RZ, R5.H0_H0 ;  /* 0x20000005ff247230 */ /* 0x000fca0000004100 */
[----:B------:R-:W-:-:S04]  /*3620*/  FMUL R5, R36, R9 ;  /* 0x0000000924057220 */ /* 0x000fc80000400000 */
[----:B------:R-:W-:-:S05]  /*3630*/  FFMA R5, R138, R8, R5 ;  /* 0x000000088a057223 */ /* 0x000fca0000000005 */
[----:B----4-:R-:W-:Y:S02]  /*3640*/  F2FP.SATFINITE.E5M2.F32.PACK_AB_MERGE_C R37, RZ, R5, RZ ;  /* 0x00000005ff25723e */ /* 0x010fe400048060ff */
[----:B------:R-:W-:-:S03]  /*3650*/  PRMT R5, RZ, 0x7610, R5 ;  /* 0x00007610ff057816 */ /* 0x000fc60000000005 */
[----:B------:R4:W-:Y:S01]  /*3660*/  @!P2 STG.E.U8 desc[UR16][R12.64+0x1], R37 ;  /* 0x000001250c00a986 */ /* 0x0009e2000c101110 */
[----:B------:R-:W-:Y:S05]  /*3670*/  @P4 BRA `(.L_x_43) ;  /* 0x0000000000044947 */ /* 0x000fea0003800000 */
[----:B------:R0:W5:Y:S02]  /*3680*/  LDG.E.U8 R5, desc[UR16][R28.64+0x8] ;  /* 0x000008101c057981 */ /* 0x000164000c1e1100 */
.L_x_43:
[----:B------:R-:W-:Y:S05]  /*3690*/  BSYNC B1 ;  /* 0x0000000000017941 */ /* 0x000fea0003800000 */
.L_x_42:
        /* <DEDUP_REMOVED lines=8> */
[----:B----4-:R-:W-:-:S05]  /*3720*/  F2FP.SATFINITE.E5M2.F32.PACK_AB_MERGE_C R37, RZ, R36, RZ ;  /* 0x00000024ff25723e */ /* 0x010fca00048060ff */
[----:B------:R4:W-:Y:S01]  /*3730*/  @!P4 STG.E.U8 desc[UR16][R14.64+0x8], R37 ;  /* 0x000008250e00c986 */ /* 0x0009e2000c101110 */
[----:B------:R-:W-:Y:S05]  /*3740*/  @P2 BRA `(.L_x_45) ;  /* 0x0000000000042947 */ /* 0x000fea0003800000 */
[----:B------:R0:W5:Y:S02]  /*3750*/  LDG.E.U8 R5, desc[UR16][R28.64+0x9] ;  /* 0x000009101c057981 */ /* 0x000164000c1e1100 */
.L_x_45:
[----:B------:R-:W-:Y:S05]  /*3760*/  BSYNC B1 ;  /* 0x0000000000017941 */ /* 0x000fea0003800000 */
.L_x_44:
        /* <DEDUP_REMOVED lines=12> */
.L_x_47:
[----:B------:R-:W-:Y:S05]  /*3830*/  BSYNC B1 ;  /* 0x0000000000017941 */ /* 0x000fea0003800000 */
.L_x_46:
        /* <DEDUP_REMOVED lines=12> */
.L_x_49:
[----:B------:R-:W-:Y:S05]  /*3900*/  BSYNC B1 ;  /* 0x0000000000017941 */ /* 0x000fea0003800000 */
.L_x_48:
        /* <DEDUP_REMOVED lines=12> */
.L_x_51:
[----:B------:R-:W-:Y:S05]  /*39d0*/  BSYNC B1 ;  /* 0x0000000000017941 */ /* 0x000fea0003800000 */
.L_x_50:
        /* <DEDUP_REMOVED lines=12> */
.L_x_53:
[----:B------:R-:W-:Y:S05]  /*3aa0*/  BSYNC B1 ;  /* 0x0000000000017941 */ /* 0x000fea0003800000 */
.L_x_52:
        /* <DEDUP_REMOVED lines=12> */
.L_x_55:
[----:B------:R-:W-:Y:S05]  /*3b70*/  BSYNC B1 ;  /* 0x0000000000017941 */ /* 0x000fea0003800000 */
.L_x_54:
        /* <DEDUP_REMOVED lines=12> */
.L_x_57:
[----:B------:R-:W-:Y:S05]  /*3c40*/  BSYNC B1 ;  /* 0x0000000000017941 */ /* 0x000fea0003800000 */
.L_x_56:
        /* <DEDUP_REMOVED lines=12> */
.L_x_59:
[----:B------:R-:W-:Y:S05]  /*3d10*/  BSYNC B1 ;  /* 0x0000000000017941 */ /* 0x000fea0003800000 */
.L_x_58:
        /* <DEDUP_REMOVED lines=12> */
.L_x_61:
[----:B------:R-:W-:Y:S05]  /*3de0*/  BSYNC B1 ;  /* 0x0000000000017941 */ /* 0x000fea0003800000 */
.L_x_60:
        /* <DEDUP_REMOVED lines=12> */
.L_x_63:
[----:B------:R-:W-:Y:S05]  /*3eb0*/  BSYNC B1 ;  /* 0x0000000000017941 */ /* 0x000fea0003800000 */
.L_x_62:
        /* <DEDUP_REMOVED lines=12> */
.L_x_65:
[----:B------:R-:W-:Y:S05]  /*3f80*/  BSYNC B1 ;  /* 0x0000000000017941 */ /* 0x000fea0003800000 */
.L_x_64:
        /* <DEDUP_REMOVED lines=12> */
.L_x_67:
[----:B------:R-:W-:Y:S05]  /*4050*/  BSYNC B1 ;  /* 0x0000000000017941 */ /* 0x000fea0003800000 */
.L_x_66:
        /* <DEDUP_REMOVED lines=12> */
.L_x_69:
[----:B------:R-:W-:Y:S05]  /*4120*/  BSYNC B1 ;  /* 0x0000000000017941 */ /* 0x000fea0003800000 */
.L_x_68:
        /* <DEDUP_REMOVED lines=12> */
.L_x_71:
[----:B------:R-:W-:Y:S05]  /*41f0*/  BSYNC B1 ;  /* 0x0000000000017941 */ /* 0x000fea0003800000 */
.L_x_70:
        /* <DEDUP_REMOVED lines=12> */
.L_x_73:
[----:B------:R-:W-:Y:S05]  /*42c0*/  BSYNC B1 ;  /* 0x0000000000017941 */ /* 0x000fea0003800000 */
.L_x_72:
        /* <DEDUP_REMOVED lines=12> */
.L_x_75:
[----:B------:R-:W-:Y:S05]  /*4390*/  BSYNC B1 ;  /* 0x0000000000017941 */ /* 0x000fea0003800000 */
.L_x_74:
        /* <DEDUP_REMOVED lines=12> */
.L_x_77:
[----:B------:R-:W-:Y:S05]  /*4460*/  BSYNC B1 ;  /* 0x0000000000017941 */ /* 0x000fea0003800000 */
.L_x_76:
        /* <DEDUP_REMOVED lines=12> */
.L_x_79:
[----:B------:R-:W-:Y:S05]  /*4530*/  BSYNC B1 ;  /* 0x0000000000017941 */ /* 0x000fea0003800000 */
.L_x_78:
        /* <DEDUP_REMOVED lines=12> */
.L_x_81:
[----:B------:R-:W-:Y:S05]  /*4600*/  BSYNC B1 ;  /* 0x0000000000017941 */ /* 0x000fea0003800000 */
.L_x_80:
        /* <DEDUP_REMOVED lines=12> */
.L_x_83:
[----:B------:R-:W-:Y:S05]  /*46d0*/  BSYNC B1 ;  /* 0x0000000000017941 */ /* 0x000fea0003800000 */
.L_x_82:
        /* <DEDUP_REMOVED lines=12> */
.L_x_85:
[----:B------:R-:W-:Y:S05]  /*47a0*/  BSYNC B1 ;  /* 0x0000000000017941 */ /* 0x000fea0003800000 */
.L_x_84:
        /* <DEDUP_REMOVED lines=12> */
.L_x_87:
[----:B------:R-:W-:Y:S05]  /*4870*/  BSYNC B1 ;  /* 0x0000000000017941 */ /* 0x000fea0003800000 */
.L_x_86:
        /* <DEDUP_REMOVED lines=12> */
.L_x_89:
[----:B------:R-:W-:Y:S05]  /*4940*/  BSYNC B1 ;  /* 0x0000000000017941 */ /* 0x000fea0003800000 */
.L_x_88:
        /* <DEDUP_REMOVED lines=12> */
.L_x_91:
[----:B------:R-:W-:Y:S05]  /*4a10*/  BSYNC B1 ;  /* 0x0000000000017941 */ /* 0x000fea0003800000 */
.L_x_90:
        /* <DEDUP_REMOVED lines=12> */
.L_x_93:
[----:B------:R-:W-:Y:S05]  /*4ae0*/  BSYNC B1 ;  /* 0x0000000000017941 */ /* 0x000fea0003800000 */
.L_x_92:
[----:B-----5:R-:W-:Y:S01]  /*4af0*/  LOP3.LUT R5, R5, 0xff, RZ, 0xc0, !PT ;  /* 0x000000ff05057812 */ /* 0x020fe200078ec0ff */
[----:B------:R-:W-:Y:S01]  /*4b00*/  BSSY B1, `(.L_x_94) ;  /* 0x000000b000017945 */ /* 0x000fe20003800000 */
[----:B------:R-:W-:Y:S02]  /*4b10*/  ISETP.LT.OR P2, PT, R33, 0x39, !P1 ;  /* 0x000000392100780c */ /* 0x000fe40004f41670 */
[----:B------:R-:W-:-:S05]  /*4b20*/  F2FP.F16.E5M2.UNPACK_B R5, R5 ;  /* 0x00000005ff05723e */ /* 0x000fca00020004ff */
[----:B0-2---:R-:W-:-:S05]  /*4b30*/  HADD2.F32 R28, -RZ, R5.H0_H0 ;  /* 0x20000005ff1c7230 */ /* 0x005fca0000004100 */
[----:B------:R-:W-:-:S04]  /*4b40*/  FMUL R5, R28, R9 ;  /* 0x000000091c057220 */ /* 0x000fc80000400000 */
[----:B------:R-:W-:-:S05]  /*4b50*/  FFMA R5, R112, R8, R5 ;  /* 0x0000000870057223 */ /* 0x000fca0000000005 */
[----:B------:R-:W-:Y:S02]  /*4b60*/  F2FP.SATFINITE.E5M2.F32.PACK_AB_MERGE_C R29, RZ, R5, RZ ;  /* 0x00000005ff1d723e */ /* 0x000fe400048060ff */
[----:B------:R-:W-:-:S03]  /*4b70*/  PRMT R5, RZ, 0x7610, R5 ;  /* 0x00007610ff057816 */ /* 0x000fc60000000005 */
[----:B------:R0:W-:Y:S01]  /*4b80*/  @!P0 STG.E.U8 desc[UR16][R14.64+0x39], R29 ;  /* 0x0000391d0e008986 */ /* 0x0001e2000c101110 */
[----:B------:R-:W-:Y:S05]  /*4b90*/  @P2 BRA `(.L_x_95) ;  /* 0x0000000000042947 */ /* 0x000fea0003800000 */
[----:B------:R2:W5:Y:S02]  /*4ba0*/  LDG.E.U8 R5, desc[UR16][R30.64+0x38] ;  /* 0x000038101e057981 */ /* 0x000564000c1e1100 */
.L_x_95:
[----:B------:R-:W-:Y:S05]  /*4bb0*/  BSYNC B1 ;  /* 0x0000000000017941 */ /* 0x000fea0003800000 */
.L_x_94:
[----:B-----5:R-:W-:Y:S01]  /*4bc0*/  LOP3.LUT R5, R5, 0xff, RZ, 0xc0, !PT ;  /* 0x000000ff05057812 */ /* 0x020fe200078ec0ff */
[----:B------:R-:W-:Y:S01]  /*4bd0*/  BSSY B1, `(.L_x_96) ;  /* 0x000000b000017945 */ /* 0x000fe20003800000 */
[----:B------:R-:W-:Y:S02]  /*4be0*/  ISETP.LT.OR P1, PT, R33, 0x3a, !P1 ;  /* 0x0000003a2100780c */ /* 0x000fe40004f21670 */
[----:B------:R-:W-:-:S05]  /*4bf0*/  F2FP.F16.E5M2.UNPACK_B R5, R5 ;  /* 0x00000005ff05723e */ /* 0x000fca00020004ff */
[----:B01--4-:R-:W-:Y:S01]  /*4c00*/  HADD2.F32 R14, -RZ, R5.H0_H0 ;  /* 0x20000005ff0e7230 */ /* 0x013fe20000004100 */
[----:B------:R-:W-:-:S04]  /*4c10*/  PRMT R5, RZ, 0x7610, R5 ;  /* 0x00007610ff057816 */ /* 0x000fc80000000005 */
[----:B------:R-:W-:-:S04]  /*4c20*/  FMUL R14, R14, R9 ;  /* 0x000000090e0e7220 */ /* 0x000fc80000400000 */
[----:B------:R-:W-:-:S05]  /*4c30*/  FFMA R14, R115, R8, R14 ;  /* 0x00000008730e7223 */ /* 0x000fca000000000e */
[----:B------:R-:W-:-:S05]  /*4c40*/  F2FP.SATFINITE.E5M2.F32.PACK_AB_MERGE_C R15, RZ, R14, RZ ;  /* 0x0000000eff0f723e */ /* 0x000fca00048060ff */
[----:B------:R0:W-:Y:S01]  /*4c50*/  @!P2 STG.E.U8 desc[UR16][R12.64+0x38], R15 ;  /* 0x0000380f0c00a986 */ /* 0x0001e2000c101110 */
[----:B------:R-:W-:Y:S05]  /*4c60*/  @P1 BRA `(.L_x_97) ;  /* 0x0000000000041947 */ /* 0x000fea0003800000 */
[----:B------:R1:W5:Y:S02]  /*4c70*/  LDG.E.U8 R5, desc[UR16][R30.64+0x39] ;  /* 0x000039101e057981 */ /* 0x000364000c1e1100 */
.L_x_97:
[----:B------:R-:W-:Y:S05]  /*4c80*/  BSYNC B1 ;  /* 0x0000000000017941 */ /* 0x000fea0003800000 */
.L_x_96:
[----:B-----5:R-:W-:Y:S01]  /*4c90*/  LOP3.LUT R5, R5, 0xff, RZ, 0xc0, !PT ;  /* 0x000000ff05057812 */ /* 0x020fe200078ec0ff */
[----:B------:R-:W-:Y:S01]  /*4ca0*/  BSSY B1, `(.L_x_98) ;  /* 0x0000013000017945 */ /* 0x000fe20003800000 */
[----:B------:R-:W-:Y:S02]  /*4cb0*/  IADD3 R29, P0, R35, 0x80, RZ ;  /* 0x00000080231d7810 */ /* 0x000fe40007f1e0ff */
[----:B------:R-:W-:-:S03]  /*4cc0*/  F2FP.F16.E5M2.UNPACK_B R5, R5 ;  /* 0x00000005ff05723e */ /* 0x000fc600020004ff */
[----:B0-----:R-:W-:Y:S01]  /*4cd0*/  IMAD.X R15, RZ, RZ, R25, P0 ;  /* 0x000000ffff0f7224 */ /* 0x001fe200000e0619 */
        /* <DEDUP_REMOVED lines=9> */
[----:B-123--:R-:W-:Y:S02]  /*4d70*/  F2FP.SATFINITE.E5M2.F32.PACK_AB_MERGE_C R31, RZ, R5, RZ ;  /* 0x00000005ff1f723e */ /* 0x00efe400048060ff */
[----:B------:R-:W-:Y:S02]  /*4d80*/  IADD3.X R15, R15, UR11, R29, P2, !PT ;  /* 0x0000000b0f0f7c10 */ /* 0x000fe400097fe41d */
[----:B------:R-:W-:Y:S01]  /*4d90*/  PRMT R5, RZ, 0x7610, R5 ;  /* 0x00007610ff057816 */ /* 0x000fe20000000005 */
[----:B------:R0:W-:Y:S01]  /*4da0*/  @!P1 STG.E.U8 desc[UR16][R12.64+0x39], R31 ;  /* 0x0000391f0c009986 */ /* 0x0001e2000c101110 */
[----:B------:R-:W-:Y:S05]  /*4db0*/  @P4 BRA `(.L_x_99) ;  /* 0x0000000000044947 */ /* 0x000fea0003800000 */
[----:B------:R1:W5:Y:S02]  /*4dc0*/  LDG.E.U8 R5, desc[UR16][R14.64] ;  /* 0x000000100e057981 */ /* 0x000364000c1e1100 */
.L_x_99:
[----:B------:R-:W-:Y:S05]  /*4dd0*/  BSYNC B1 ;  /* 0x0000000000017941 */ /* 0x000fea0003800000 */
.L_x_98:
[----:B-----5:R-:W-:Y:S01]  /*4de0*/  LOP3.LUT R5, R5, 0xff, RZ, 0xc0, !PT ;  /* 0x000000ff05057812 */ /* 0x020fe200078ec0ff */
[----:B------:R-:W-:Y:S01]  /*4df0*/  BSSY B1, `(.L_x_100) ;  /* 0x000000b000017945 */ /* 0x000fe20003800000 */
[----:B------:R-:W-:Y:S02]  /*4e00*/  ISETP.LT.OR P2, PT, R33, 0x2, !P0 ;  /* 0x000000022100780c */ /* 0x000fe40004741670 */
[----:B------:R-:W-:-:S05]  /*4e10*/  F2FP.F16.E5M2.UNPACK_B R5, R5 ;  /* 0x00000005ff05723e */ /* 0x000fca00020004ff */
[----:B0-----:R-:W-:Y:S01]  /*4e20*/  HADD2.F32 R12, -RZ, R5.H0_H0 ;  /* 0x20000005ff0c7230 */ /* 0x001fe20000004100 */
[----:B------:R-:W-:-:S04]  /*4e30*/  PRMT R5, RZ, 0x7610, R5 ;  /* 0x00007610ff057816 */ /* 0x000fc80000000005 */
[----:B------:R-:W-:-:S04]  /*4e40*/  FMUL R12, R12, R9 ;  /* 0x000000090c0c7220 */ /* 0x000fc80000400000 */
[----:B------:R-:W-:-:S05]  /*4e50*/  FFMA R12, R113, R8, R12 ;  /* 0x00000008710c7223 */ /* 0x000fca000000000c */
[----:B------:R-:W-:-:S05]  /*4e60*/  F2FP.SATFINITE.E5M2.F32.PACK_AB_MERGE_C R13, RZ, R12, RZ ;  /* 0x0000000cff0d723e */ /* 0x000fca00048060ff */
[----:B------:R0:W-:Y:S01]  /*4e70*/  @!P4 STG.E.U8 desc[UR16][R10.64], R13 ;  /* 0x0000000d0a00c986 */ /* 0x0001e2000c101110 */
[----:B------:R-:W-:Y:S05]  /*4e80*/  @P2 BRA `(.L_x_101) ;  /* 0x0000000000042947 */ /* 0x000fea0003800000 */
[----:B------:R2:W5:Y:S02]  /*4e90*/  LDG.E.U8 R5, desc[UR16][R14.64+0x1] ;  /* 0x000001100e057981 */ /* 0x000564000c1e1100 */
.L_x_101:
[----:B------:R-:W-:Y:S05]  /*4ea0*/  BSYNC B1 ;  /* 0x0000000000017941 */ /* 0x000fea0003800000 */
.L_x_100:
[----:B-----5:R-:W-:Y:S01]  /*4eb0*/  LOP3.LUT R5, R5, 0xff, RZ, 0xc0, !PT ;  /* 0x000000ff05057812 */ /* 0x020fe200078ec0ff */
[----:B------:R-:W-:Y:S01]  /*4ec0*/  BSSY B1, `(.L_x_102) ;  /* 0x0000013000017945 */ /* 0x000fe20003800000 */
[----:B------:R-:W-:Y:S02]  /*4ed0*/  IADD3 R35, P1, R35, 0x88, RZ ;  /* 0x0000008823237810 */ /* 0x000fe40007f3e0ff */
[----:B------:R-:W-:-:S03]  /*4ee0*/  F2FP.F16.E5M2.UNPACK_B R5, R5 ;  /* 0x00000005ff05723e */ /* 0x000fc600020004ff */
[----:B------:R-:W-:Y:S01]  /*4ef0*/  IMAD.X R24, RZ, RZ, R25, P1 ;  /* 0x000000ffff187224 */ /* 0x000fe200008e0619 */
[----:B------:R-:W-:Y:S01]  /*4f00*/  ISETP.GE.AND P1, PT, R34, 0x89, PT ;  /* 0x000000892200780c */ /* 0x000fe20003f26270 */
[----:B------:R-:W-:Y:S02]  /*4f10*/  HADD2.F32 R12, -RZ, R5.H0_H0 ;  /* 0x20000005ff0c7230 */ /* 0x000fe40000004100 */
[----:B------:R-:W-:Y:S01]  /*4f20*/  IMAD R24, R24, UR6, RZ ;  /* 0x0000000618187c24 */ /* 0x000fe2000f8e02ff */
[----:B------:R-:W-:Y:S01]  /*4f30*/  ISETP.LT.OR P5, PT, R33, 0x1, !P1 ;  /* 0x000000012100780c */ /* 0x000fe20004fa1670 */
[----:B------:R-:W-:-:S04]  /*4f40*/  IMAD.WIDE.U32 R26, R35, UR6, R26 ;  /* 0x00000006231a7c25 */ /* 0x000fc8000f8e001a */
[----:B------:R-:W-:Y:S01]  /*4f50*/  FMUL R5, R12, R9 ;  /* 0x000000090c057220 */ /* 0x000fe20000400000 */
[----:B------:R-:W-:-:S03]  /*4f60*/  IMAD R35, R35, UR7, R24 ;  /* 0x0000000723237c24 */ /* 0x000fc6000f8e0218 */
[----:B------:R-:W-:Y:S01]  /*4f70*/  FFMA R5, R108, R8, R5 ;  /* 0x000000086c057223 */ /* 0x000fe20000000005 */
[----:B------:R-:W-:-:S04]  /*4f80*/  IADD3 R12, P4, R26, UR10, RZ ;  /* 0x0000000a1a0c7c10 */ /* 0x000fc8000ff9e0ff */
[----:B------:R-:W-:Y:S02]  /*4f90*/  F2FP.SATFINITE.E5M2.F32.PACK_AB_MERGE_C R25, RZ, R5, RZ ;  /* 0x00000005ff19723e */ /* 0x000fe400048060ff */
[----:B0-----:R-:W-:Y:S02]  /*4fa0*/  IADD3.X R13, R27, UR11, R35, P4, !PT ;  /* 0x0000000b1b0d7c10 */ /* 0x001fe4000a7fe423 */
[----:B------:R-:W-:Y:S01]  /*4fb0*/  PRMT R5, RZ, 0x7610, R5 ;  /* 0x00007610ff057816 */ /* 0x000fe20000000005 */
[----:B------:R0:W-:Y:S01]  /*4fc0*/  @!P2 STG.E.U8 desc[UR16][R10.64+0x1], R25 ;  /* 0x000001190a00a986 */ /* 0x0001e2000c101110 */
[----:B------:R-:W-:Y:S05]  /*4fd0*/  @P5 BRA `(.L_x_103) ;  /* 0x0000000000045947 */ /* 0x000fea0003800000 */
[----:B------:R3:W5:Y:S02]  /*4fe0*/  LDG.E.U8 R5, desc[UR16][R12.64] ;  /* 0x000000100c057981 */ /* 0x000764000c1e1100 */
.L_x_103:
[----:B------:R-:W-:Y:S05]  /*4ff0*/  BSYNC B1 ;  /* 0x0000000000017941 */ /* 0x000fea0003800000 */
.L_x_102:
        /* <DEDUP_REMOVED lines=8> */
[----:B0-----:R-:W-:-:S05]  /*5080*/  F2FP.SATFINITE.E5M2.F32.PACK_AB_MERGE_C R25, RZ, R24, RZ ;  /* 0x00000018ff19723e */ /* 0x001fca00048060ff */
[----:B------:R0:W-:Y:S01]  /*5090*/  @!P5 STG.E.U8 desc[UR16][R6.64], R25 ;  /* 0x000000190600d986 */ /* 0x0001e2000c101110 */
[----:B------:R-:W-:Y:S05]  /*50a0*/  @P2 BRA `(.L_x_105) ;  /* 0x0000000000042947 */ /* 0x000fea0003800000 */
[----:B------:R4:W5:Y:S02]  /*50b0*/  LDG.E.U8 R5, desc[UR16][R12.64+0x1] ;  /* 0x000001100c057981 */ /* 0x000964000c1e1100 */
.L_x_105:
[----:B------:R-:W-:Y:S05]  /*50c0*/  BSYNC B1 ;  /* 0x0000000000017941 */ /* 0x000fea0003800000 */
.L_x_104:
[----:B-----5:R-:W-:Y:S01]  /*50d0*/  LOP3.LUT R5, R5, 0xff, RZ, 0xc0, !PT ;  /* 0x000000ff05057812 */ /* 0x020fe200078ec0ff */
[----:B------:R-:W-:Y:S01]  /*50e0*/  BSSY B1, `(.L_x_106) ;  /* 0x000000b000017945 */ /* 0x000fe20003800000 */
[----:B------:R-:W-:Y:S02]  /*50f0*/  ISETP.LT.OR P4, PT, R33, 0x9, !P0 ;  /* 0x000000092100780c */ /* 0x000fe40004781670 */
[----:B------:R-:W-:-:S05]  /*5100*/  F2FP.F16.E5M2.UNPACK_B R5, R5 ;  /* 0x00000005ff05723e */ /* 0x000fca00020004ff */
[----:B------:R-:W-:-:S05]  /*5110*/  HADD2.F32 R24, -RZ, R5.H0_H0 ;  /* 0x20000005ff187230 */ /* 0x000fca0000004100 */
[----:B------:R-:W-:-:S04]  /*5120*/  FMUL R5, R24, R9 ;  /* 0x0000000918057220 */ /* 0x000fc80000400000 */
[----:B------:R-:W-:-:S05]  /*5130*/  FFMA R5, R106, R8, R5 ;  /* 0x000000086a057223 */ /* 0x000fca0000000005 */
[----:B0-----:R-:W-:Y:S02]  /*5140*/  F2FP.SATFINITE.E5M2.F32.PACK_AB_MERGE_C R25, RZ, R5, RZ ;  /* 0x00000005ff19723e */ /* 0x001fe400048060ff */
[----:B------:R-:W-:-:S03]  /*5150*/  PRMT R5, RZ, 0x7610, R5 ;  /* 0x00007610ff057816 */ /* 0x000fc60000000005 */
[----:B------:R0:W-:Y:S01]  /*5160*/  @!P2 STG.E.U8 desc[UR16][R6.64+0x1], R25 ;  /* 0x000001190600a986 */ /* 0x0001e2000c101110 */
[----:B------:R-:W-:Y:S05]  /*5170*/  @P4 BRA `(.L_x_107) ;  /* 0x0000000000044947 */ /* 0x000fea0003800000 */
[----:B------:R0:W5:Y:S02]  /*5180*/  LDG.E.U8 R5, desc[UR16][R14.64+0x8] ;  /* 0x000008100e057981 */ /* 0x000164000c1e1100 */
.L_x_107:
[----:B------:R-:W-:Y:S05]  /*5190*/  BSYNC B1 ;  /* 0x0000000000017941 */ /* 0x000fea0003800000 */
.L_x_106:
        /* <DEDUP_REMOVED lines=12> */
.L_x_109:
[----:B------:R-:W-:Y:S05]  /*5260*/  BSYNC B1 ;  /* 0x0000000000017941 */ /* 0x000fea0003800000 */
.L_x_108:
        /* <DEDUP_REMOVED lines=12> */
.L_x_111:
[----:B------:R-:W-:Y:S05]  /*5330*/  BSYNC B1 ;  /* 0x0000000000017941 */ /* 0x000fea0003800000 */
.L_x_110:
        /* <DEDUP_REMOVED lines=12> */
.L_x_113:
[----:B------:R-:W-:Y:S05]  /*5400*/  BSYNC B1 ;  /* 0x0000000000017941 */ /* 0x000fea0003800000 */
.L_x_112:
        /* <DEDUP_REMOVED lines=12> */
.L_x_115:
[----:B------:R-:W-:Y:S05]  /*54d0*/  BSYNC B1 ;  /* 0x0000000000017941 */ /* 0x000fea0003800000 */
.L_x_114:
        /* <DEDUP_REMOVED lines=12> */
.L_x_117:
[----:B------:R-:W-:Y:S05]  /*55a0*/  BSYNC B1 ;  /* 0x0000000000017941 */ /* 0x000fea0003800000 */
.L_x_116:
        /* <DEDUP_REMOVED lines=12> */
.L_x_119:
[----:B------:R-:W-:Y:S05]  /*5670*/  BSYNC B1 ;  /* 0x0000000000017941 */ /* 0x000fea0003800000 */
.L_x_118:
        /* <DEDUP_REMOVED lines=12> */
.L_x_121:
[----:B------:R-:W-:Y:S05]  /*5740*/  BSYNC B1 ;  /* 0x0000000000017941 */ /* 0x000fea0003800000 */
.L_x_120:
        /* <DEDUP_REMOVED lines=12> */
.L_x_123:
[----:B------:R-:W-:Y:S05]  /*5810*/  BSYNC B1 ;  /* 0x0000000000017941 */ /* 0x000fea0003800000 */
.L_x_122:
        /* <DEDUP_REMOVED lines=12> */
.L_x_125:
[----:B------:R-:W-:Y:S05]  /*58e0*/  BSYNC B1 ;  /* 0x0000000000017941 */ /* 0x000fea0003800000 */
.L_x_124:
        /* <DEDUP_REMOVED lines=12> */
.L_x_127:
[----:B------:R-:W-:Y:S05]  /*59b0*/  BSYNC B1 ;  /* 0x0000000000017941 */ /* 0x000fea0003800000 */
.L_x_126:
        /* <DEDUP_REMOVED lines=12> */
.L_x_129:
[----:B------:R-:W-:Y:S05]  /*5a80*/  BSYNC B1 ;  /* 0x0000000000017941 */ /* 0x000fea0003800000 */
.L_x_128:
        /* <DEDUP_REMOVED lines=12> */
.L_x_131:
[----:B------:R-:W-:Y:S05]  /*5b50*/  BSYNC B1 ;  /* 0x0000000000017941 */ /* 0x000fea0003800000 */
.L_x_130:
        /* <DEDUP_REMOVED lines=12> */
.L_x_133:
[----:B------:R-:W-:Y:S05]  /*5c20*/  BSYNC B1 ;  /* 0x0000000000017941 */ /* 0x000fea0003800000 */
.L_x_132:
        /* <DEDUP_REMOVED lines=12> */
.L_x_135:
[----:B------:R-:W-:Y:S05]  /*5cf0*/  BSYNC B1 ;  /* 0x0000000000017941 */ /* 0x000fea0003800000 */
.L_x_134:
        /* <DEDUP_REMOVED lines=12> */
.L_x_137:
[----:B------:R-:W-:Y:S05]  /*5dc0*/  BSYNC B1 ;  /* 0x0000000000017941 */ /* 0x000fea0003800000 */
.L_x_136:
        /* <DEDUP_REMOVED lines=12> */
.L_x_139:
[----:B------:R-:W-:Y:S05]  /*5e90*/  BSYNC B1 ;  /* 0x0000000000017941 */ /* 0x000fea0003800000 */
.L_x_138:
        /* <DEDUP_REMOVED lines=12> */
.L_x_141:
[----:B------:R-:W-:Y:S05]  /*5f60*/  BSYNC B1 ;  /* 0x0000000000017941 */ /* 0x000fea0003800000 */
.L_x_140:
        /* <DEDUP_REMOVED lines=12> */
.L_x_143:
[----:B------:R-:W-:Y:S05]  /*6030*/  BSYNC B1 ;  /* 0x0000000000017941 */ /* 0x000fea0003800000 */
.L_x_142:
        /* <DEDUP_REMOVED lines=12> */
.L_x_145:
[----:B------:R-:W-:Y:S05]  /*6100*/  BSYNC B1 ;  /* 0x0000000000017941 */ /* 0x000fea0003800000 */
.L_x_144:
        /* <DEDUP_REMOVED lines=12> */
.L_x_147:
[----:B------:R-:W-:Y:S05]  /*61d0*/  BSYNC B1 ;  /* 0x0000000000017941 */ /* 0x000fea0003800000 */
.L_x_146:
        /* <DEDUP_REMOVED lines=12> */
.L_x_149:
[----:B------:R-:W-:Y:S05]  /*62a0*/  BSYNC B1 ;  /* 0x0000000000017941 */ /* 0x000fea0003800000 */
.L_x_148:
        /* <DEDUP_REMOVED lines=12> */
.L_x_151:
[----:B------:R-:W-:Y:S05]  /*6370*/  BSYNC B1 ;  /* 0x0000000000017941 */ /* 0x000fea0003800000 */
.L_x_150:
        /* <DEDUP_REMOVED lines=12> */
.L_x_153:
[----:B------:R-:W-:Y:S05]  /*6440*/  BSYNC B1 ;  /* 0x0000000000017941 */ /* 0x000fea0003800000 */
.L_x_152:
        /* <DEDUP_REMOVED lines=12> */
.L_x_155:
[----:B------:R-:W-:Y:S05]  /*6510*/  BSYNC B1 ;  /* 0x0000000000017941 */ /* 0x000fea0003800000 */
.L_x_154:
        /* <DEDUP_REMOVED lines=12> */
.L_x_157:
[----:B------:R-:W-:Y:S05]  /*65e0*/  BSYNC B1 ;  /* 0x0000000000017941 */ /* 0x000fea0003800000 */
.L_x_156:
[----:B-----5:R-:W-:Y:S01]  /*65f0*/  LOP3.LUT R5, R5, 0xff, RZ, 0xc0, !PT ;  /* 0x000000ff05057812 */ /* 0x020fe200078ec0ff */
[----:B------:R-:W-:Y:S01]  /*6600*/  BSSY B1, `(.L_x_158) ;  /* 0x000000b000017945 */ /* 0x000fe20003800000 */
[----:B------:R-:W-:Y:S02]  /*6610*/  ISETP.LT.OR P2, PT, R33, 0x39, !P1 ;  /* 0x000000392100780c */ /* 0x000fe40004f41670 */
[----:B------:R-:W-:-:S05]  /*6620*/  F2FP.F16.E5M2.UNPACK_B R5, R5 ;  /* 0x00000005ff05723e */ /* 0x000fca00020004ff */
[----:B012---:R-:W-:-:S05]  /*6630*/  HADD2.F32 R14, -RZ, R5.H0_H0 ;  /* 0x20000005ff0e7230 */ /* 0x007fca0000004100 */
[----:B------:R-:W-:-:S04]  /*6640*/  FMUL R5, R14, R9 ;  /* 0x000000090e057220 */ /* 0x000fc80000400000 */
[----:B------:R-:W-:-:S05]  /*6650*/  FFMA R5, R16, R8, R5 ;  /* 0x0000000810057223 */ /* 0x000fca0000000005 */
[----:B------:R-:W-:Y:S02]  /*6660*/  F2FP.SATFINITE.E5M2.F32.PACK_AB_MERGE_C R15, RZ, R5, RZ ;  /* 0x00000005ff0f723e */ /* 0x000fe400048060ff */
[----:B------:R-:W-:-:S03]  /*6670*/  PRMT R5, RZ, 0x7610, R5 ;  /* 0x00007610ff057816 */ /* 0x000fc60000000005 */
[----:B------:R0:W-:Y:S01]  /*6680*/  @!P0 STG.E.U8 desc[UR16][R10.64+0x39], R15 ;  /* 0x0000390f0a008986 */ /* 0x0001e2000c101110 */
[----:B------:R-:W-:Y:S05]  /*6690*/  @P2 BRA `(.L_x_159) ;  /* 0x0000000000042947 */ /* 0x000fea0003800000 */
[----:B------:R1:W5:Y:S02]  /*66a0*/  LDG.E.U8 R5, desc[UR16][R12.64+0x38] ;  /* 0x000038100c057981 */ /* 0x000364000c1e1100 */
.L_x_159:
[----:B------:R-:W-:Y:S05]  /*66b0*/  BSYNC B1 ;  /* 0x0000000000017941 */ /* 0x000fea0003800000 */
.L_x_158:
        /* <DEDUP_REMOVED lines=12> */
.L_x_161:
[----:B------:R-:W-:Y:S05]  /*6780*/  BSYNC B1 ;  /* 0x0000000000017941 */ /* 0x000fea0003800000 */
.L_x_160:
[----:B------:R-:W-:Y:S05]  /*6790*/  @P1 BRA `(.L_x_162) ;  /* 0x0000001000301947 */ /* 0x000fea0003800000 */
[----:B-----5:R-:W-:-:S04]  /*67a0*/  LOP3.LUT R5, R5, 0xff, RZ, 0xc0, !PT ;  /* 0x000000ff05057812 */ /* 0x020fc800078ec0ff */
[----:B------:R-:W-:-:S05]  /*67b0*/  F2FP.F16.E5M2.UNPACK_B R5, R5 ;  /* 0x00000005ff05723e */ /* 0x000fca00020004ff */
[----:B------:R-:W-:-:S05]  /*67c0*/  HADD2.F32 R10, -RZ, R5.H0_H0 ;  /* 0x20000005ff0a7230 */ /* 0x000fca0000004100 */
[----:B------:R-:W-:-:S04]  /*67d0*/  FMUL R5, R10, R9 ;  /* 0x000000090a057220 */ /* 0x000fc80000400000 */
[----:B------:R-:W-:-:S05]  /*67e0*/  FFMA R5, R18, R8, R5 ;  /* 0x0000000812057223 */ /* 0x000fca0000000005 */
[----:B------:R-:W-:-:S05]  /*67f0*/  F2FP.SATFINITE.E5M2.F32.PACK_AB_MERGE_C R5, RZ, R5, RZ ;  /* 0x00000005ff05723e */ /* 0x000fca00048060ff */
[----:B------:R0:W-:Y:S01]  /*6800*/  STG.E.U8 desc[UR16][R6.64+0x39], R5 ;  /* 0x0000390506007986 */ /* 0x0001e2000c101110 */
[----:B------:R-:W-:Y:S05]  /*6810*/  BRA `(.L_x_162) ;  /* 0x0000001000107947 */ /* 0x000fea0003800000 */
.L_x_33:
[C---:B------:R-:W-:Y:S01]  /*6820*/  ISETP.GE.AND P0, PT, R34.reuse, 0x1, PT ;  /* 0x000000012200780c */ /* 0x040fe20003f06270 */
[-C--:B--2---:R-:W-:Y:S01]  /*6830*/  FMUL R145, R145, R8.reuse ;  /* 0x0000000891917220 */ /* 0x084fe20000400000 */
[----:B------:R-:W-:Y:S01]  /*6840*/  ISETP.GE.AND P2, PT, R34, 0x9, PT ;  /* 0x000000092200780c */ /* 0x000fe20003f46270 */
[-C--:B------:R-:W-:Y:S01]  /*6850*/  FMUL R140, R140, R8.reuse ;  /* 0x000000088c8c7220 */ /* 0x080fe20000400000 */
[----:B------:R-:W-:Y:S01]  /*6860*/  ISETP.LT.OR P1, PT, R33, 0x1, !P0 ;  /* 0x000000012100780c */ /* 0x000fe20004721670 */
[-C--:B------:R-:W-:Y:S01]  /*6870*/  FMUL R143, R143, R8.reuse ;  /* 0x000000088f8f7220 */ /* 0x080fe20000400000 */
[----:B------:R-:W-:Y:S01]  /*6880*/  F2FP.SATFINITE.E5M2.F32.PACK_AB_MERGE_C R145, RZ, R145, RZ ;  /* 0x00000091ff91723e */ /* 0x000fe200048060ff */
[-C--:B------:R-:W-:Y:S01]  /*6890*/  FMUL R138, R138, R8.reuse ;  /* 0x000000088a8a7220 */ /* 0x080fe20000400000 */
[----:B------:R-:W-:Y:S01]  /*68a0*/  ISETP.LT.OR P4, PT, R33, 0x2, !P0 ;  /* 0x000000022100780c */ /* 0x000fe20004781670 */
[-C--:B------:R-:W-:Y:S01]  /*68b0*/  FMUL R141, R141, R8.reuse ;  /* 0x000000088d8d7220 */ /* 0x080fe20000400000 */
[C---:B------:R-:W-:Y:S01]  /*68c0*/  ISETP.LT.OR P5, PT, R33.reuse, 0x1, !P2 ;  /* 0x000000012100780c */ /* 0x040fe200057a1670 */
[-C--:B------:R-:W-:Y:S01]  /*68d0*/  FMUL R136, R136, R8.reuse ;  /* 0x0000000888887220 */ /* 0x080fe20000400000 */
[----:B------:R-:W-:Y:S01]  /*68e0*/  ISETP.LT.OR P6, PT, R33, 0x2, !P2 ;  /* 0x000000022100780c */ /* 0x000fe200057c1670 */
[----:B------:R-:W-:Y:S01]  /*68f0*/  FMUL R139, R139, R8 ;  /* 0x000000088b8b7220 */ /* 0x000fe20000400000 */
[----:B------:R-:W-:Y:S01]  /*6900*/  F2FP.SATFINITE.E5M2.F32.PACK_AB_MERGE_C R5, RZ, R140, RZ ;  /* 0x0000008cff05723e */ /* 0x000fe200048060ff */
[-C--:B------:R-:W-:Y:S01]  /*6910*/  FMUL R134, R134, R8.reuse ;  /* 0x0000000886867220 */ /* 0x080fe20000400000 */
[----:B------:R-:W-:Y:S01]  /*6920*/  F2FP.SATFINITE.E5M2.F32.PACK_AB_MERGE_C R143, RZ, R143, RZ ;  /* 0x0000008fff8f723e */ /* 0x000fe200048060ff */
[----:B------:R-:W-:Y:S01]  /*6930*/  @!P1 STG.E.U8 desc[UR16][R14.64], R145 ;  /* 0x000000910e009986 */ /* 0x000fe2000c101110 */
[----:B------:R-:W-:Y:S01]  /*6940*/  ISETP.LT.OR P1, PT, R33, 0x9, !P0 ;  /* 0x000000092100780c */ /* 0x000fe20004721670 */
[----:B------:R-:W-:Y:S01]  /*6950*/  FMUL R137, R137, R8 ;  /* 0x0000000889897220 */ /* 0x000fe20000400000 */
[----:B------:R-:W-:Y:S01]  /*6960*/  F2FP.SATFINITE.E5M2.F32.PACK_AB_MERGE_C R25, RZ, R138, RZ ;  /* 0x0000008aff19723e */ /* 0x000fe200048060ff */
[----:B------:R0:W-:Y:S01]  /*6970*/  @!P4 STG.E.U8 desc[UR16][R14.64+0x1], R5 ;  /* 0x000001050e00c986 */ /* 0x0001e2000c101110 */
[----:B------:R-:W-:Y:S01]  /*6980*/  F2FP.SATFINITE.E5M2.F32.PACK_AB_MERGE_C R141, RZ, R141, RZ ;  /* 0x0000008dff8d723e */ /* 0x000fe200048060ff */
[-C--:B------:R-:W-:Y:S01]  /*6990*/  FMUL R132, R132, R8.reuse ;  /* 0x0000000884847220 */ /* 0x080fe20000400000 */
[C---:B------:R-:W-:Y:S01]  /*69a0*/  ISETP.LT.OR P4, PT, R33.reuse, 0xa, !P0 ;  /* 0x0000000a2100780c */ /* 0x040fe20004781670 */
[----:B------:R-:W-:Y:S01]  /*69b0*/  @!P5 STG.E.U8 desc[UR16][R12.64], R143 ;  /* 0x0000008f0c00d986 */ /* 0x000fe2000c101110 */
[----:B------:R-:W-:Y:S01]  /*69c0*/  ISETP.LT.OR P5, PT, R33, 0x9, !P2 ;  /* 0x000000092100780c */ /* 0x000fe200057a1670 */
[-C--:B------:R-:W-:Y:S01]  /*69d0*/  FMUL R135, R135, R8.reuse ;  /* 0x0000000887877220 */ /* 0x080fe20000400000 */
[----:B------:R-:W-:Y:S01]  /*69e0*/  F2FP.SATFINITE.E5M2.F32.PACK_AB_MERGE_C R139, RZ, R139, RZ ;  /* 0x0000008bff8b723e */ /* 0x000fe200048060ff */
[----:B------:R1:W-:Y:S01]  /*69f0*/  @!P6 STG.E.U8 desc[UR16][R12.64+0x1], R25 ;  /* 0x000001190c00e986 */ /* 0x0003e2000c101110 */
[C---:B------:R-:W-:Y:S01]  /*6a00*/  ISETP.LT.OR P6, PT, R33.reuse, 0xa, !P2 ;  /* 0x0000000a2100780c */ /* 0x040fe200057c1670 */
[-C--:B------:R-:W-:Y:S01]  /*6a10*/  FMUL R130, R130, R8.reuse ;  /* 0x0000000882827220 */ /* 0x080fe20000400000 */
[----:B------:R-:W-:Y:S01]  /*6a20*/  F2FP.SATFINITE.E5M2.F32.PACK_AB_MERGE_C R137, RZ, R137, RZ ;  /* 0x00000089ff89723e */ /* 0x000fe200048060ff */
[----:B------:R-:W-:Y:S01]  /*6a30*/  @!P1 STG.E.U8 desc[UR16][R14.64+0x8], R141 ;  /* 0x0000088d0e009986 */ /* 0x000fe2000c101110 */
[----:B------:R-:W-:Y:S01]  /*6a40*/  ISETP.LT.OR P1, PT, R33, 0x11, !P0 ;  /* 0x000000112100780c */ /* 0x000fe20004721670 */
[----:B------:R-:W-:Y:S01]  /*6a50*/  FMUL R133, R133, R8 ;  /* 0x0000000885857220 */ /* 0x000fe20000400000 */
[----:B0-----:R-:W-:Y:S01]  /*6a60*/  F2FP.SATFINITE.E5M2.F32.PACK_AB_MERGE_C R5, RZ, R136, RZ ;  /* 0x00000088ff05723e */ /* 0x001fe200048060ff */
[-C--:B------:R-:W-:Y:S01]  /*6a70*/  FMUL R128, R128, R8.reuse ;  /* 0x0000000880807220 */ /* 0x080fe20000400000 */
[----:B------:R-:W-:Y:S01]  /*6a80*/  F2FP.SATFINITE.E5M2.F32.PACK_AB_MERGE_C R135, RZ, R135, RZ ;  /* 0x00000087ff87723e */ /* 0x000fe200048060ff */
[----:B------:R-:W-:Y:S01]  /*6a90*/  FMUL R131, R131, R8 ;  /* 0x0000000883837220 */ /* 0x000fe20000400000 */
[----:B------:R-:W-:Y:S01]  /*6aa0*/  F2FP.SATFINITE.E5M2.F32.PACK_AB_MERGE_C R133, RZ, R133, RZ ;  /* 0x00000085ff85723e */ /* 0x000fe200048060ff */
[----:B------:R0:W-:Y:S01]  /*6ab0*/  @!P4 STG.E.U8 desc[UR16][R14.64+0x9], R5 ;  /* 0x000009050e00c986 */ /* 0x0001e2000c101110 */
[----:B-1----:R-:W-:Y:S01]  /*6ac0*/  F2FP.SATFINITE.E5M2.F32.PACK_AB_MERGE_C R25, RZ, R134, RZ ;  /* 0x00000086ff19723e */ /* 0x002fe200048060ff */
        /* <DEDUP_REMOVED lines=15> */
[-C--:B------:R-:W-:Y:S01]  /*6bc0*/  FMUL R125, R125, R8.reuse ;  /* 0x000000087d7d7220 */ /* 0x080fe20000400000 */
[----:B------:R-:W-:Y:S01]  /*6bd0*/  FMUL R120, R120, R8 ;  /* 0x0000000878787220 */ /* 0x000fe20000400000 */
[----:B------:R-:W-:Y:S01]  /*6be0*/  F2FP.SATFINITE.E5M2.F32.PACK_AB_MERGE_C R127, RZ, R127, RZ ;  /* 0x0000007fff7f723e */ /* 0x000fe200048060ff */
[----:B------:R0:W-:Y:S01]  /*6bf0*/  @!P4 STG.E.U8 desc[UR16][R14.64+0x11], R5 ;  /* 0x000011050e00c986 */ /* 0x0001e2000c101110 */
[----:B-1----:R-:W-:Y:S01]  /*6c00*/  F2FP.SATFINITE.E5M2.F32.PACK_AB_MERGE_C R25, RZ, R130, RZ ;  /* 0x00000082ff19723e */ /* 0x002fe200048060ff */
[-C--:B------:R-:W-:Y:S01]  /*6c10*/  FMUL R123, R123, R8.reuse ;  /* 0x000000087b7b7220 */ /* 0x080fe20000400000 */
[C---:B------:R-:W-:Y:S01]  /*6c20*/  ISETP.LT.OR P4, PT, R33.reuse, 0x1a, !P0 ;  /* 0x0000001a2100780c */ /* 0x040fe20004781670 */
[----:B------:R-:W-:Y:S01]  /*6c30*/  @!P5 STG.E.U8 desc[UR16][R12.64+0x10], R135 ;  /* 0x000010870c00d986 */ /* 0x000fe2000c101110 */
[C---:B------:R-:W-:Y:S01]  /*6c40*/  ISETP.LT.OR P5, PT, R33.reuse, 0x19, !P2 ;  /* 0x000000192100780c */ /* 0x040fe200057a1670 */
[-C--:B------:R-:W-:Y:S01]  /*6c50*/  FMUL R118, R118, R8.reuse ;  /* 0x0000000876767220 */ /* 0x080fe20000400000 */
[----:B------:R-:W-:Y:S01]  /*6c60*/  F2FP.SATFINITE.E5M2.F32.PACK_AB_MERGE_C R125, RZ, R125, RZ ;  /* 0x0000007dff7d723e */ /* 0x000fe200048060ff */
[----:B------:R1:W-:Y:S01]  /*6c70*/  @!P6 STG.E.U8 desc[UR16][R12.64+0x11], R25 ;  /* 0x000011190c00e986 */ /* 0x0003e2000c101110 */
[----:B------:R-:W-:Y:S01]  /*6c80*/  ISETP.LT.OR P6, PT, R33, 0x1a, !P2 ;  /* 0x0000001a2100780c */ /* 0x000fe200057c1670 */
        /* <DEDUP_REMOVED lines=8> */
[-C--:B------:R-:W-:Y:S01]  /*6d10*/  FMUL R114, R114, R8.reuse ;  /* 0x0000000872727220 */ /* 0x080fe20000400000 */
[----:B------:R-:W-:Y:S01]  /*6d20*/  FMUL R112, R112, R8 ;  /* 0x0000000870707220 */ /* 0x000fe20000400000 */
[----:B-1----:R-:W-:Y:S01]  /*6d30*/  F2FP.SATFINITE.E5M2.F32.PACK_AB_MERGE_C R25, RZ, R126, RZ ;  /* 0x0000007eff19723e */ /* 0x002fe200048060ff */
[----:B------:R0:W-:Y:S01]  /*6d40*/  @!P4 STG.E.U8 desc[UR16][R14.64+0x19], R5 ;  /* 0x000019050e00c986 */ /* 0x0001e2000c101110 */
[----:B------:R-:W-:Y:S01]  /*6d50*/  ISETP.LT.OR P4, PT, R33, 0x22, !P0 ;  /* 0x000000222100780c */ /* 0x000fe20004781670 */
[-C--:B------:R-:W-:Y:S01]  /*6d60*/  FMUL R117, R117, R8.reuse ;  /* 0x0000000875757220 */ /* 0x080fe20000400000 */
[----:B------:R-:W-:Y:S01]  /*6d70*/  F2FP.SATFINITE.E5M2.F32.PACK_AB_MERGE_C R119, RZ, R119, RZ ;  /* 0x00000077ff77723e */ /* 0x000fe200048060ff */
[----:B------:R-:W-:Y:S01]  /*6d80*/  @!P5 STG.E.U8 desc[UR16][R12.64+0x18], R131 ;  /* 0x000018830c00d986 */ /* 0x000fe2000c101110 */
[----:B------:R-:W-:Y:S01]  /*6d90*/  ISETP.LT.OR P5, PT, R33, 0x21, !P2 ;  /* 0x000000212100780c */ /* 0x000fe200057a1670 */
[----:B------:R-:W-:Y:S01]  /*6da0*/  FMUL R115, R115, R8 ;  /* 0x0000000873737220 */ /* 0x000fe20000400000 */
[----:B------:R-:W-:Y:S01]  /*6db0*/  F2FP.SATFINITE.E5M2.F32.PACK_AB_MERGE_C R27, RZ, R112, RZ ;  /* 0x00000070ff1b723e */ /* 0x000fe200048060ff */
[----:B------:R1:W-:Y:S01]  /*6dc0*/  @!P6 STG.E.U8 desc[UR16][R12.64+0x19], R25 ;  /* 0x000019190c00e986 */ /* 0x0003e2000c101110 */
[----:B------:R-:W-:Y:S01]  /*6dd0*/  ISETP.LT.OR P6, PT, R33, 0x22, !P2 ;  /* 0x000000222100780c */ /* 0x000fe200057c1670 */
[-C--:B------:R-:W-:Y:S01]  /*6de0*/  FMUL R110, R110, R8.reuse ;  /* 0x000000086e6e7220 */ /* 0x080fe20000400000 */
[-C--:B------:R-:W-:Y:S01]  /*6df0*/  FMUL R113, R113, R8.reuse ;  /* 0x0000000871717220 */ /* 0x080fe20000400000 */
        /* <DEDUP_REMOVED lines=39> */
[-C--:B------:R-:W-:Y:S01]  /*7070*/  FMUL R101, R101, R8.reuse ;  /* 0x0000000865657220 */ /* 0x080fe20000400000 */
[----:B------:R-:W-:Y:S01]  /*7080*/  @!P1 STG.E.U8 desc[UR16][R14.64+0x30], R121 ;  /* 0x000030790e009986 */ /* 0x000fe2000c101110 */
[----:B------:R-:W-:Y:S01]  /*7090*/  ISETP.LT.OR P1, PT, R33, 0x39, !P0 ;  /* 0x000000392100780c */ /* 0x000fe20004721670 */
[-C--:B------:R-:W-:Y:S01]  /*70a0*/  FMUL R99, R99, R8.reuse ;  /* 0x0000000863637220 */ /* 0x080fe20000400000 */
[----:B------:R-:W-:Y:S01]  /*70b0*/  ISETP.LT.OR P0, PT, R33, 0x3a, !P0 ;  /* 0x0000003a2100780c */ /* 0x000fe20004701670 */
[----:B------:R-:W-:Y:S01]  /*70c0*/  FMUL R94, R94, R8 ;  /* 0x000000085e5e7220 */ /* 0x000fe20000400000 */
[----:B0-----:R-:W-:Y:S01]  /*70d0*/  F2FP.SATFINITE.E5M2.F32.PACK_AB_MERGE_C R5, RZ, R116, RZ ;  /* 0x00000074ff05723e */ /* 0x001fe200048060ff */
[-C--:B------:R-:W-:Y:S01]  /*70e0*/  FMUL R92, R92, R8.reuse ;  /* 0x000000085c5c7220 */ /* 0x080fe20000400000 */
[----:B------:R-:W-:Y:S01]  /*70f0*/  F2FP.SATFINITE.E5M2.F32.PACK_AB_MERGE_C R103, RZ, R103, RZ ;  /* 0x00000067ff67723e */ /* 0x000fe200048060ff */
[----:B------:R-:W-:Y:S01]  /*7100*/  FMUL R95, R95, R8 ;  /* 0x000000085f5f7220 */ /* 0x000fe20000400000 */
[----:B-1----:R-:W-:Y:S01]  /*7110*/  F2FP.SATFINITE.E5M2.F32.PACK_AB_MERGE_C R25, RZ, R114, RZ ;  /* 0x00000072ff19723e */ /* 0x002fe200048060ff */
[----:B------:R0:W-:Y:S01]  /*7120*/  @!P4 STG.E.U8 desc[UR16][R14.64+0x31], R5 ;  /* 0x000031050e00c986 */ /* 0x0001e2000c101110 */
[----:B------:R-:W-:Y:S01]  /*7130*/  ISETP.LT.OR P4, PT, R33, 0x39, !P2 ;  /* 0x000000392100780c */ /* 0x000fe20005781670 */
[-C--:B------:R-:W-:Y:S01]  /*7140*/  FMUL R97, R97, R8.reuse ;  /* 0x0000000861617220 */ /* 0x080fe20000400000 */
[----:B------:R-:W-:Y:S01]  /*7150*/  ISETP.LT.OR P2, PT, R33, 0x3a, !P2 ;  /* 0x0000003a2100780c */ /* 0x000fe20005741670 */
[----:B------:R-:W-:Y:S01]  /*7160*/  @!P5 STG.E.U8 desc[UR16][R12.64+0x30], R119 ;  /* 0x000030770c00d986 */ /* 0x000fe2000c101110 */
[----:B------:R-:W-:Y:S01]  /*7170*/  F2FP.SATFINITE.E5M2.F32.PACK_AB_MERGE_C R101, RZ, R101, RZ ;  /* 0x00000065ff65723e */ /* 0x000fe200048060ff */
[-C--:B------:R-:W-:Y:S01]  /*7180*/  FMUL R90, R90, R8.reuse ;  /* 0x000000085a5a7220 */ /* 0x080fe20000400000 */
[----:B------:R-:W-:Y:S01]  /*7190*/  F2FP.SATFINITE.E5M2.F32.PACK_AB_MERGE_C R99, RZ, R99, RZ ;  /* 0x00000063ff63723e */ /* 0x000fe200048060ff */
[----:B------:R-:W-:Y:S01]  /*71a0*/  @!P6 STG.E.U8 desc[UR16][R12.64+0x31], R25 ;  /* 0x000031190c00e986 */ /* 0x000fe2000c101110 */
[----:B------:R-:W-:Y:S01]  /*71b0*/  F2FP.SATFINITE.E5M2.F32.PACK_AB_MERGE_C R95, RZ, R95, RZ ;  /* 0x0000005fff5f723e */ /* 0x000fe200048060ff */
[-C--:B------:R-:W-:Y:S01]  /*71c0*/  FMUL R22, R22, R8.reuse ;  /* 0x0000000816167220 */ /* 0x080fe20000400000 */
[-C--:B------:R-:W-:Y:S01]  /*71d0*/  FMUL R93, R93, R8.reuse ;  /* 0x000000085d5d7220 */ /* 0x080fe20000400000 */
[----:B------:R-:W-:Y:S01]  /*71e0*/  @!P0 STG.E.U8 desc[UR16][R14.64+0x39], R27 ;  /* 0x0000391b0e008986 */ /* 0x000fe2000c101110 */
[----:B------:R-:W-:Y:S01]  /*71f0*/  ISETP.GE.AND P0, PT, R34, 0x81, PT ;  /* 0x000000812200780c */ /* 0x000fe20003f06270 */
[----:B------:R-:W-:Y:S01]  /*7200*/  FMUL R91, R91, R8 ;  /* 0x000000085b5b7220 */ /* 0x000fe20000400000 */
[----:B0-----:R-:W-:Y:S01]  /*7210*/  F2FP.SATFINITE.E5M2.F32.PACK_AB_MERGE_C R5, RZ, R110, RZ ;  /* 0x0000006eff05723e */ /* 0x001fe200048060ff */
[----:B------:R0:W-:Y:S01]  /*7220*/  @!P1 STG.E.U8 desc[UR16][R14.64+0x38], R117 ;  /* 0x000038750e009986 */ /* 0x0001e2000c101110 */
[C---:B------:R-:W-:Y:S01]  /*7230*/  ISETP.LT.OR P6, PT, R33.reuse, 0x1, !P0 ;  /* 0x000000012100780c */ /* 0x040fe200047c1670 */
[-C--:B------:R-:W-:Y:S01]  /*7240*/  FMUL R88, R88, R8.reuse ;  /* 0x0000000858587220 */ /* 0x080fe20000400000 */
[----:B------:R-:W-:Y:S01]  /*7250*/  ISETP.LT.OR P5, PT, R33, 0x2, !P0 ;  /* 0x000000022100780c */ /* 0x000fe200047a1670 */
[----:B------:R-:W-:Y:S01]  /*7260*/  @!P4 STG.E.U8 desc[UR16][R12.64+0x38], R115 ;  /* 0x000038730c00c986 */ /* 0x000fe2000c101110 */
[----:B------:R-:W-:Y:S01]  /*7270*/  ISETP.GE.AND P1, PT, R34, 0x89, PT ;  /* 0x000000892200780c */ /* 0x000fe20003f26270 */
[-C--:B------:R-:W-:Y:S01]  /*7280*/  FMUL R21, R21, R8.reuse ;  /* 0x0000000815157220 */ /* 0x080fe20000400000 */
[----:B------:R-:W-:Y:S01]  /*7290*/  F2FP.SATFINITE.E5M2.F32.PACK_AB_MERGE_C R97, RZ, R97, RZ ;  /* 0x00000061ff61723e */ /* 0x000fe200048060ff */
[----:B------:R1:W-:Y:S01]  /*72a0*/  @!P2 STG.E.U8 desc[UR16][R12.64+0x39], R5 ;  /* 0x000039050c00a986 */ /* 0x0003e2000c101110 */
[----:B------:R-:W-:Y:S01]  /*72b0*/  ISETP.LT.OR P4, PT, R33, 0x1, !P1 ;  /* 0x000000012100780c */ /* 0x000fe20004f81670 */
[-C--:B------:R-:W-:Y:S01]  /*72c0*/  FMUL R89, R89, R8.reuse ;  /* 0x0000000859597220 */ /* 0x080fe20000400000 */
[----:B------:R-:W-:Y:S01]  /*72d0*/  ISETP.LT.OR P2, PT, R33, 0xa, !P0 ;  /* 0x0000000a2100780c */ /* 0x000fe20004741670 */
[----:B------:R-:W-:Y:S01]  /*72e0*/  FMUL R23, R23, R8 ;  /* 0x0000000817177220 */ /* 0x000fe20000400000 */
[----:B0-----:R-:W-:Y:S01]  /*72f0*/  F2FP.SATFINITE.E5M2.F32.PACK_AB_MERGE_C R15, RZ, R108, RZ ;  /* 0x0000006cff0f723e */ /* 0x001fe200048060ff */
[----:B------:R-:W-:Y:S01]  /*7300*/  @!P6 STG.E.U8 desc[UR16][R10.64], R113 ;  /* 0x000000710a00e986 */ /* 0x000fe2000c101110 */
[C---:B------:R-:W-:Y:S01]  /*7310*/  ISETP.LT.OR P6, PT, R33.reuse, 0x2, !P1 ;  /* 0x000000022100780c */ /* 0x040fe20004fc1670 */
[-C--:B------:R-:W-:Y:S01]  /*7320*/  FMUL R20, R20, R8.reuse ;  /* 0x0000000814147220 */ /* 0x080fe20000400000 */
[----:B------:R-:W-:Y:S01]  /*7330*/  F2FP.SATFINITE.E5M2.F32.PACK_AB_MERGE_C R93, RZ, R93, RZ ;  /* 0x0000005dff5d723e */ /* 0x000fe200048060ff */
[----:B------:R-:W-:Y:S01]  /*7340*/  @!P5 STG.E.U8 desc[UR16][R10.64+0x1], R15 ;  /* 0x0000010f0a00d986 */ /* 0x000fe2000c101110 */
[----:B------:R-:W-:Y:S01]  /*7350*/  ISETP.LT.OR P5, PT, R33, 0x9, !P0 ;  /* 0x000000092100780c */ /* 0x000fe200047a1670 */
[----:B------:R-:W-:Y:S01]  /*7360*/  FMUL R17, R17, R8 ;  /* 0x0000000811117220 */ /* 0x000fe20000400000 */
[----:B-1----:R-:W-:Y:S01]  /*7370*/  F2FP.SATFINITE.E5M2.F32.PACK_AB_MERGE_C R5, RZ, R106, RZ ;  /* 0x0000006aff05723e */ /* 0x002fe200048060ff */
[----:B------:R-:W-:Y:S01]  /*7380*/  @!P4 STG.E.U8 desc[UR16][R6.64], R111 ;  /* 0x0000006f0600c986 */ /* 0x000fe2000c101110 */
[----:B------:R-:W-:Y:S01]  /*7390*/  F2FP.SATFINITE.E5M2.F32.PACK_AB_MERGE_C R13, RZ, R104, RZ ;  /* 0x00000068ff0d723e */ /* 0x000fe200048060ff */
[-C--:B------:R-:W-:Y:S01]  /*73a0*/  FMUL R16, R16, R8.reuse ;  /* 0x0000000810107220 */ /* 0x080fe20000400000 */
[----:B------:R-:W-:Y:S01]  /*73b0*/  ISETP.LT.OR P4, PT, R33, 0x9, !P1 ;  /* 0x000000092100780c */ /* 0x000fe20004f81670 */
[-C--:B------:R-:W-:Y:S01]  /*73c0*/  FMUL R19, R19, R8.reuse ;  /* 0x0000000813137220 */ /* 0x080fe20000400000 */
[----:B------:R-:W-:Y:S01]  /*73d0*/  F2FP.SATFINITE.E5M2.F32.PACK_AB_MERGE_C R91, RZ, R91, RZ ;  /* 0x0000005bff5b723e */ /* 0x000fe200048060ff */
[----:B------:R0:W-:Y:S01]  /*73e0*/  @!P6 STG.E.U8 desc[UR16][R6.64+0x1], R5 ;  /* 0x000001050600e986 */ /* 0x0001e2000c101110 */
[C---:B------:R-:W-:Y:S01]  /*73f0*/  ISETP.LT.OR P6, PT, R33.reuse, 0xa, !P1 ;  /* 0x0000000a2100780c */ /* 0x040fe20004fc1670 */
[----:B------:R-:W-:Y:S01]  /*7400*/  FMUL R18, R18, R8 ;  /* 0x0000000812127220 */ /* 0x000fe20000400000 */
[----:B------:R-:W-:Y:S01]  /*7410*/  F2FP.SATFINITE.E5M2.F32.PACK_AB_MERGE_C R21, RZ, R21, RZ ;  /* 0x00000015ff15723e */ /* 0x000fe200048060ff */
[----:B------:R1:W-:Y:S01]  /*7420*/  @!P2 STG.E.U8 desc[UR16][R10.64+0x9], R13 ;  /* 0x0000090d0a00a986 */ /* 0x0003e2000c101110 */
[----:B------:R-:W-:-:S02]  /*7430*/  ISETP.LT.OR P2, PT, R33, 0x12, !P0 ;  /* 0x000000122100780c */ /* 0x000fc40004741670 */
[----:B------:R-:W-:Y:S01]  /*7440*/  F2FP.SATFINITE.E5M2.F32.PACK_AB_MERGE_C R89, RZ, R89, RZ ;  /* 0x00000059ff59723e */ /* 0x000fe200048060ff */
[----:B------:R-:W-:Y:S01]  /*7450*/  @!P5 STG.E.U8 desc[UR16][R10.64+0x8], R107 ;  /* 0x0000086b0a00d986 */ /* 0x000fe2000c101110 */
[C---:B------:R-:W-:Y:S02]  /*7460*/  ISETP.LT.OR P5, PT, R33.reuse, 0x11, !P0 ;  /* 0x000000112100780c */ /* 0x040fe400047a1670 */
[----:B------:R-:W-:Y:S01]  /*7470*/  F2FP.SATFINITE.E5M2.F32.PACK_AB_MERGE_C R23, RZ, R23, RZ ;  /* 0x00000017ff17723e */ /* 0x000fe200048060ff */
[----:B------:R-:W-:Y:S01]  /*7480*/  @!P4 STG.E.U8 desc[UR16][R6.64+0x8], R109 ;  /* 0x0000086d0600c986 */ /* 0x000fe2000c101110 */
[----:B0-----:R-:W-:Y:S02]  /*7490*/  F2FP.SATFINITE.E5M2.F32.PACK_AB_MERGE_C R5, RZ, R102, RZ ;  /* 0x00000066ff05723e */ /* 0x001fe400048060ff */
[C---:B------:R-:W-:Y:S02]  /*74a0*/  ISETP.LT.OR P4, PT, R33.reuse, 0x11, !P1 ;  /* 0x000000112100780c */ /* 0x040fe40004f81670 */
[----:B-1----:R-:W-:Y:S01]  /*74b0*/  F2FP.SATFINITE.E5M2.F32.PACK_AB_MERGE_C R13, RZ, R98, RZ ;  /* 0x00000062ff0d723e */ /* 0x002fe200048060ff */
[----:B------:R0:W-:Y:S01]  /*74c0*/  @!P6 STG.E.U8 desc[UR16][R6.64+0x9], R5 ;  /* 0x000009050600e986 */ /* 0x0001e2000c101110 */
[----:B------:R-:W-:-:S02]  /*74d0*/  ISETP.LT.OR P6, PT, R33, 0x12, !P1 ;  /* 0x000000122100780c */ /* 0x000fc40004fc1670 */
[----:B------:R-:W-:Y:S01]  /*74e0*/  F2FP.SATFINITE.E5M2.F32.PACK_AB_MERGE_C R17, RZ, R17, RZ ;  /* 0x00000011ff11723e */ /* 0x000fe200048060ff */
[----:B------:R1:W-:Y:S01]  /*74f0*/  @!P2 STG.E.U8 desc[UR16][R10.64+0x11], R13 ;  /* 0x0000110d0a00a986 */ /* 0x0003e2000c101110 */
[C---:B------:R-:W-:Y:S02]  /*7500*/  ISETP.LT.OR P2, PT, R33.reuse, 0x1a, !P0 ;  /* 0x0000001a2100780c */ /* 0x040fe40004741670 */
[----:B------:R-:W-:Y:S01]  /*7510*/  F2FP.SATFINITE.E5M2.F32.PACK_AB_MERGE_C R19, RZ, R19, RZ ;  /* 0x00000013ff13723e */ /* 0x000fe200048060ff */
[----:B------:R-:W-:Y:S01]  /*7520*/  @!P5 STG.E.U8 desc[UR16][R10.64+0x10], R105 ;  /* 0x000010690a00d986 */ /* 0x000fe2000c101110 */
[----:B------:R-:W-:Y:S02]  /*7530*/  ISETP.LT.OR P5, PT, R33, 0x19, !P0 ;  /* 0x000000192100780c */ /* 0x000fe400047a1670 */
[----:B------:R-:W-:Y:S01]  /*7540*/  F2FP.SATFINITE.E5M2.F32.PACK_AB_MERGE_C R15, RZ, R18, RZ ;  /* 0x00000012ff0f723e */ /* 0x000fe200048060ff */
[----:B------:R-:W-:Y:S01]  /*7550*/  @!P4 STG.E.U8 desc[UR16][R6.64+0x10], R103 ;  /* 0x000010670600c986 */ /* 0x000fe2000c101110 */
[----:B0-----:R-:W-:-:S02]  /*7560*/  F2FP.SATFINITE.E5M2.F32.PACK_AB_MERGE_C R5, RZ, R100, RZ ;  /* 0x00000064ff05723e */ /* 0x001fc400048060ff */
[C---:B------:R-:W-:Y:S02]  /*7570*/  ISETP.LT.OR P4, PT, R33.reuse, 0x19, !P1 ;  /* 0x000000192100780c */ /* 0x040fe40004f81670 */
[----:B-1----:R-:W-:Y:S01]  /*7580*/  F2FP.SATFINITE.E5M2.F32.PACK_AB_MERGE_C R13, RZ, R96, RZ ;  /* 0x00000060ff0d723e */ /* 0x002fe200048060ff */
[----:B------:R0:W-:Y:S01]  /*7590*/  @!P6 STG.E.U8 desc[UR16][R6.64+0x11], R5 ;  /* 0x000011050600e986 */ /* 0x0001e2000c101110 */
[----:B------:R-:W-:-:S03]  /*75a0*/  ISETP.LT.OR P6, PT, R33, 0x1a, !P1 ;  /* 0x0000001a2100780c */ /* 0x000fc60004fc1670 */
[----:B------:R1:W-:Y:S01]  /*75b0*/  @!P2 STG.E.U8 desc[UR16][R10.64+0x19], R13 ;  /* 0x0000190d0a00a986 */ /* 0x0003e2000c101110 */
[----:B------:R-:W-:-:S03]  /*75c0*/  ISETP.LT.OR P2, PT, R33, 0x22, !P0 ;  /* 0x000000222100780c */ /* 0x000fc60004741670 */
[----:B------:R-:W-:Y:S01]  /*75d0*/  @!P5 STG.E.U8 desc[UR16][R10.64+0x18], R101 ;  /* 0x000018650a00d986 */ /* 0x000fe2000c101110 */
[C---:B------:R-:W-:Y:S02]  /*75e0*/  ISETP.LT.OR P5, PT, R33.reuse, 0x21, !P0 ;  /* 0x000000212100780c */ /* 0x040fe400047a1670 */
[----:B0-----:R-:W-:Y:S01]  /*75f0*/  F2FP.SATFINITE.E5M2.F32.PACK_AB_MERGE_C R5, RZ, R94, RZ ;  /* 0x0000005eff05723e */ /* 0x001fe200048060ff */
[----:B------:R-:W-:Y:S01]  /*7600*/  @!P4 STG.E.U8 desc[UR16][R6.64+0x18], R99 ;  /* 0x000018630600c986 */ /* 0x000fe2000c101110 */
        /* <DEDUP_REMOVED lines=25> */
[C---:B------:R-:W-:Y:S02]  /*77a0*/  ISETP.LT.OR P2, PT, R33.reuse, 0x39, !P0 ;  /* 0x000000392100780c */ /* 0x040fe40004741670 */
[C---:B------:R-:W-:Y:S01]  /*77b0*/  ISETP.LT.OR P0, PT, R33.reuse, 0x3a, !P0 ;  /* 0x0000003a2100780c */ /* 0x040fe20004701670 */
[----:B------:R1:W-:Y:S01]  /*77c0*/  @!P5 STG.E.U8 desc[UR16][R10.64+0x30], R89 ;  /* 0x000030590a00d986 */ /* 0x0003e2000c101110 */
[C---:B------:R-:W-:Y:S02]  /*77d0*/  ISETP.LT.OR P5, PT, R33.reuse, 0x39, !P1 ;  /* 0x000000392100780c */ /* 0x040fe40004fa1670 */
[----:B------:R-:W-:Y:S01]  /*77e0*/  ISETP.LT.OR P1, PT, R33, 0x3a, !P1 ;  /* 0x0000003a2100780c */ /* 0x000fe20004f21670 */
[----:B------:R1:W-:Y:S01]  /*77f0*/  @!P4 STG.E.U8 desc[UR16][R6.64+0x30], R23 ;  /* 0x000030170600c986 */ /* 0x0003e2000c101110 */
[----:B0-----:R-:W-:-:S05]  /*7800*/  F2FP.SATFINITE.E5M2.F32.PACK_AB_MERGE_C R5, RZ, R20, RZ ;  /* 0x00000014ff05723e */ /* 0x001fca00048060ff */
[----:B------:R1:W-:Y:S04]  /*7810*/  @!P6 STG.E.U8 desc[UR16][R6.64+0x31], R5 ;  /* 0x000031050600e986 */ /* 0x0003e8000c101110 */
[----:B------:R1:W-:Y:S04]  /*7820*/  @!P2 STG.E.U8 desc[UR16][R10.64+0x38], R17 ;  /* 0x000038110a00a986 */ /* 0x0003e8000c101110 */
[----:B------:R1:W-:Y:S04]  /*7830*/  @!P0 STG.E.U8 desc[UR16][R10.64+0x39], R13 ;  /* 0x0000390d0a008986 */ /* 0x0003e8000c101110 */
[----:B------:R1:W-:Y:S04]  /*7840*/  @!P5 STG.E.U8 desc[UR16][R6.64+0x38], R19 ;  /* 0x000038130600d986 */ /* 0x0003e8000c101110 */
[----:B------:R1:W-:Y:S02]  /*7850*/  @!P1 STG.E.U8 desc[UR16][R6.64+0x39], R15 ;  /* 0x0000390f06009986 */ /* 0x0003e4000c101110 */
.L_x_162:
[----:B------:R-:W-:Y:S05]  /*7860*/  BSYNC B0 ;  /* 0x0000000000007941 */ /* 0x000fea0003800000 */
.L_x_32:
[----:B------:R-:W-:Y:S01]  /*7870*/  ULDC UR6, c[0x0][0xc] ;  /* 0x0000030000067ab9 */ /* 0x000fe20000000800 */
[----:B------:R-:W-:Y:S01]  /*7880*/  ULDC UR7, c[0x0][0x10] ;  /* 0x0000040000077ab9 */ /* 0x000fe20000000800 */
[----:B01---5:R-:W0:Y:S01]  /*7890*/  LDC R5, c[0x0][0x14] ;  /* 0x00000500ff057b82 */ /* 0x023e220000000800 */
[----:B------:R-:W-:Y:S01]  /*78a0*/  UIMAD.WIDE.U32 UR6, UR6, UR7, URZ ;  /* 0x00000007060672a5 */ /* 0x000fe2000f8e003f */
[----:B------:R-:W-:Y:S01]  /*78b0*/  PRMT R6, RZ, 0x7610, R6 ;  /* 0x00007610ff067816 */ /* 0x000fe20000000006 */
[----:B------:R-:W-:-:S04]  /*78c0*/  IMAD.MOV.U32 R7, RZ, RZ, -0x1 ;  /* 0xffffffffff077424 */ /* 0x000fc800078e00ff */
[----:B0-----:R-:W-:-:S04]  /*78d0*/  IMAD.WIDE.U32 R2, R5, UR6, R2 ;  /* 0x0000000605027c25 */ /* 0x001fc8000f8e0002 */
[----:B------:R-:W-:Y:S01]  /*78e0*/  IMAD R5, R5, UR7, RZ ;  /* 0x0000000705057c24 */ /* 0x000fe2000f8e02ff */
[----:B------:R-:W-:Y:S02]  /*78f0*/  ULDC.64 UR6, c[0x0][0x650] ;  /* 0x0001940000067ab9 */ /* 0x000fe40000000a00 */
[----:B------:R-:W-:Y:S01]  /*7900*/  ISETP.GE.U32.AND P0, PT, R2, UR6, PT ;  /* 0x0000000602007c0c */ /* 0x000fe2000bf06070 */
[----:B------:R-:W-:Y:S02]  /*7910*/  IMAD.IADD R3, R3, 0x1, R5 ;  /* 0x0000000103037824 */ /* 0x000fe400078e0205 */
[----:B------:R-:W-:-:S03]  /*7920*/  IMAD.MOV.U32 R5, RZ, RZ, -0x1 ;  /* 0xffffffffff057424 */ /* 0x000fc600078e00ff */
[----:B------:R-:W-:-:S13]  /*7930*/  ISETP.GE.U32.AND.EX P0, PT, R3, UR7, PT, P0 ;  /* 0x0000000703007c0c */ /* 0x000fda000bf06100 */
[----:B------:R-:W-:Y:S05]  /*7940*/  @P0 BRA `(.L_x_163) ;  /* 0x0000000400600947 */ /* 0x000fea0003800000 */
[----:B------:R-:W0:Y:S01]  /*7950*/  S2R R20, SR_CTAID.X ;  /* 0x0000000000147919 */ /* 0x000e220000002500 */
[----:B------:R-:W1:Y:S01]  /*7960*/  LDC.64 R14, c[0x0][0x628] ;  /* 0x00018a00ff0e7b82 */ /* 0x000e620000000a00 */
[----:B------:R-:W-:Y:S01]  /*7970*/  ULDC UR6, c[0x0][0x150] ;  /* 0x0000540000067ab9 */ /* 0x000fe20000000800 */
[----:B--234-:R-:W-:Y:S01]  /*7980*/  IMAD.MOV.U32 R12, RZ, RZ, R2 ;  /* 0x000000ffff0c7224 */ /* 0x01cfe200078e0002 */
[----:B------:R-:W2:Y:S01]  /*7990*/  S2R R22, SR_CTAID.Y ;  /* 0x0000000000167919 */ /* 0x000ea20000002600 */
[----:B------:R-:W-:-:S04]  /*79a0*/  IMAD.MOV.U32 R13, RZ, RZ, R3 ;  /* 0x000000ffff0d7224 */ /* 0x000fc800078e0003 */
[----:B------:R-:W3:Y:S08]  /*79b0*/  LDC R23, c[0x0][0x144] ;  /* 0x00005100ff177b82 */ /* 0x000ef00000000800 */
[----:B------:R-:W4:Y:S08]  /*79c0*/  LDC R16, c[0x0][0x630] ;  /* 0x00018c00ff107b82 */ /* 0x000f300000000800 */
[----:B------:R-:W2:Y:S01]  /*79d0*/  LDC.64 R18, c[0x0][0x620] ;  /* 0x00018800ff127b82 */ /* 0x000ea20000000a00 */
[----:B-1----:R-:W-:-:S04]  /*79e0*/  ISETP.NE.U32.AND P0, PT, R14, RZ, PT ;  /* 0x000000ff0e00720c */ /* 0x002fc80003f05070 */
[----:B------:R-:W-:Y:S02]  /*79f0*/  ISETP.NE.AND.EX P0, PT, R15, RZ, PT, P0 ;  /* 0x000000ff0f00720c */ /* 0x000fe40003f05300 */
[----:B0-----:R-:W-:-:S05]  /*7a00*/  I2FP.F32.U32 R5, R20 ;  /* 0x0000001400057245 */ /* 0x001fca0000201000 */
[----:B------:R-:W-:-:S04]  /*7a10*/  FMUL R5, R5, UR6 ;  /* 0x0000000605057c20 */ /* 0x000fc80008400000 */
[----:B------:R0:W1:Y:S02]  /*7a20*/  F2I.U32.TRUNC.NTZ R21, R5 ;  /* 0x0000000500157305 */ /* 0x000064000020f000 */
[----:B---34-:R-:W-:Y:S05]  /*7a30*/  @!P0 BRA `(.L_x_164) ;  /* 0x0000000000288947 */ /* 0x018fea0003800000 */
[----:B0-----:R-:W0:Y:S02]  /*7a40*/  LDC R5, c[0x0][0x634] ;  /* 0x00018d00ff057b82 */ /* 0x001e240000000800 */
        /* <DEDUP_REMOVED lines=9> */
.L_x_164:
[-CC-:B------:R-:W-:Y:S01]  /*7ae0*/  SHF.R.U64 R17, R12, R16.reuse, R13.reuse ;  /* 0x000000100c117219 */ /* 0x180fe2000000120d */
[----:B------:R-:W3:Y:S01]  /*7af0*/  LDC.64 R28, c[0x0][0x640] ;  /* 0x00019000ff1c7b82 */ /* 0x000ee20000000a00 */
[----:B0-----:R-:W-:Y:S01]  /*7b00*/  SHF.R.U32.HI R5, RZ, R16, R13 ;  /* 0x00000010ff057219 */ /* 0x001fe2000001160d */
[----:B-1----:R-:W-:Y:S01]  /*7b10*/  IMAD.MOV R21, RZ, RZ, -R21 ;  /* 0x000000ffff157224 */ /* 0x002fe200078e0a15 */
[----:B------:R-:W-:Y:S01]  /*7b20*/  IADD3 R11, P0, RZ, -R17, RZ ;  /* 0x80000011ff0b7210 */ /* 0x000fe20007f1e0ff */
[----:B------:R-:W-:Y:S02]  /*7b30*/  ULDC UR6, c[0x0][0x154] ;  /* 0x0000550000067ab9 */ /* 0x000fe40000000800 */
[----:B------:R-:W-:Y:S02]  /*7b40*/  IMAD R23, R23, R21, R20 ;  /* 0x0000001517177224 */ /* 0x000fe400078e0214 */
[----:B------:R-:W0:Y:S01]  /*7b50*/  LDC R12, c[0x0][0x618] ;  /* 0x00018600ff0c7b82 */ /* 0x000e220000000800 */
[----:B------:R-:W-:-:S02]  /*7b60*/  IMAD.X R5, RZ, RZ, ~R5, P0 ;  /* 0x000000ffff057224 */ /* 0x000fc400000e0e05 */
[----:B--2---:R-:W-:-:S04]  /*7b70*/  IMAD.WIDE.U32 R6, R11, R18, R2 ;  /* 0x000000120b067225 */ /* 0x004fc800078e0002 */
[----:B------:R-:W-:Y:S01]  /*7b80*/  IMAD R10, R5, R18, RZ ;  /* 0x00000012050a7224 */ /* 0x000fe200078e02ff */
[----:B------:R-:W1:Y:S03]  /*7b90*/  LDC R24, c[0x0][0x608] ;  /* 0x00018200ff187b82 */ /* 0x000e660000000800 */
[----:B------:R-:W-:Y:S02]  /*7ba0*/  IMAD R5, R11, R19, R10 ;  /* 0x000000130b057224 */ /* 0x000fe400078e020a */
[----:B------:R-:W-:Y:S02]  /*7bb0*/  IMAD.MOV.U32 R11, RZ, RZ, 0x1 ;  /* 0x00000001ff0b7424 */ /* 0x000fe400078e00ff */
[----:B------:R-:W-:Y:S01]  /*7bc0*/  IMAD.IADD R5, R7, 0x1, R5 ;  /* 0x0000000107057824 */ /* 0x000fe200078e0205 */
[----:B------:R-:W2:Y:S01]  /*7bd0*/  LDC R26, c[0x0][0x658] ;  /* 0x00019600ff1a7b82 */ /* 0x000ea20000000800 */
[----:B------:R-:W-:-:S02]  /*7be0*/  I2FP.F32.U32 R7, R22 ;  /* 0x0000001600077245 */ /* 0x000fc40000201000 */
[----:B---3--:R-:W-:-:S03]  /*7bf0*/  ISETP.NE.U32.AND P0, PT, R28, RZ, PT ;  /* 0x000000ff1c00720c */ /* 0x008fc60003f05070 */
[----:B------:R-:W-:Y:S01]  /*7c00*/  FMUL R10, R7, UR6 ;  /* 0x00000006070a7c20 */ /* 0x000fe20008400000 */
[----:B------:R-:W-:Y:S01]  /*7c10*/  ISETP.NE.AND.EX P0, PT, R29, RZ, PT, P0 ;  /* 0x000000ff1d00720c */ /* 0x000fe20003f05300 */
[----:B------:R-:W3:Y:S01]  /*7c20*/  LDC R21, c[0x0][0x148] ;  /* 0x00005200ff157b82 */ /* 0x000ee20000000800 */
[-CC-:B0-----:R-:W-:Y:S01]  /*7c30*/  SHF.R.U64 R16, R6, R12.reuse, R5.reuse ;  /* 0x0000000c06107219 */ /* 0x181fe20000001205 */
[----:B------:R0:W4:Y:S01]  /*7c40*/  F2I.U32.TRUNC.NTZ R18, R10 ;  /* 0x0000000a00127305 */ /* 0x000122000020f000 */
[----:B------:R-:W-:Y:S01]  /*7c50*/  SHF.R.U32.HI R5, RZ, R12, R5 ;  /* 0x0000000cff057219 */ /* 0x000fe20000011605 */
[----:B------:R-:W-:-:S04]  /*7c60*/  IMAD.MOV.U32 R7, RZ, RZ, -0x1 ;  /* 0xffffffffff077424 */ /* 0x000fc800078e00ff */
[----:B------:R-:W0:Y:S01]  /*7c70*/  LDC R20, c[0x0][0x600] ;  /* 0x00018000ff147b82 */ /* 0x000e220000000800 */
[-CC-:B-1----:R-:W-:Y:S02]  /*7c80*/  SHF.R.U64 R14, R16, R24.reuse, R5.reuse ;  /* 0x00000018100e7219 */ /* 0x182fe40000001205 */
[----:B------:R-:W-:-:S05]  /*7c90*/  SHF.R.U32.HI R5, RZ, R24, R5 ;  /* 0x00000018ff057219 */ /* 0x000fca0000011605 */
[----:B------:R-:W1:Y:S01]  /*7ca0*/  LDC R27, c[0x0][0x648] ;  /* 0x00019200ff1b7b82 */ /* 0x000e620000000800 */
[-C--:B--2---:R-:W-:Y:S02]  /*7cb0*/  SHF.L.U32 R6, R7, R26.reuse, RZ ;  /* 0x0000001a07067219 */ /* 0x084fe400000006ff */
[-CC-:B------:R-:W-:Y:S02]  /*7cc0*/  SHF.R.U64 R19, R14, R26.reuse, R5.reuse ;  /* 0x0000001a0e137219 */ /* 0x180fe40000001205 */
[----:B------:R-:W-:Y:S02]  /*7cd0*/  SHF.R.U32.HI R7, RZ, R26, R5 ;  /* 0x0000001aff077219 */ /* 0x000fe40000011605 */
[----:B------:R-:W-:Y:S01]  /*7ce0*/  LOP3.LUT R25, RZ, R6, RZ, 0x33, !PT ;  /* 0x00000006ff197212 */ /* 0x000fe200078e33ff */
[----:B------:R-:W2:Y:S01]  /*7cf0*/  LDC R30, c[0x0][0x638] ;  /* 0x00018e00ff1e7b82 */ /* 0x000ea20000000800 */
[----:B------:R-:W-:Y:S01]  /*7d00*/  SHF.L.U32 R26, R11, R26, RZ ;  /* 0x0000001a0b1a7219 */ /* 0x000fe200000006ff */
[----:B------:R-:W-:-:S06]  /*7d10*/  IMAD.MOV.U32 R6, RZ, RZ, R19 ;  /* 0x000000ffff067224 */ /* 0x000fcc00078e0013 */
[----:B------:R-:W0:Y:S01]  /*7d20*/  LDC R31, c[0x0][0x610] ;  /* 0x00018400ff1f7b82 */ /* 0x000e220000000800 */
[----:B----4-:R-:W-:Y:S05]  /*7d30*/  @!P0 BRA `(.L_x_165) ;  /* 0x0000000000288947 */ /* 0x010fea0003800000 */
[----:B------:R-:W4:Y:S02]  /*7d40*/  LDC R6, c[0x0][0x64c] ;  /* 0x00019300ff067b82 */ /* 0x000f240000000800 */
[----:B----4-:R-:W-:-:S05]  /*7d50*/  IADD3 R5, P0, R19, R6, RZ ;  /* 0x0000000613057210 */ /* 0x010fca0007f1e0ff */
[----:B------:R-:W-:-:S04]  /*7d60*/  IMAD.X R15, RZ, RZ, R7, P0 ;  /* 0x000000ffff0f7224 */ /* 0x000fc800000e0607 */
[----:B------:R-:W-:-:S04]  /*7d70*/  IMAD.WIDE.U32 R6, R15, R28, RZ ;  /* 0x0000001c0f067225 */ /* 0x000fc800078e00ff */
[----:B0-----:R-:W-:-:S04]  /*7d80*/  IMAD.WIDE.U32 R10, P0, R5, R29, R6 ;  /* 0x0000001d050a7225 */ /* 0x001fc80007800006 */
[----:B------:R-:W-:-:S04]  /*7d90*/  IMAD.WIDE.U32 R6, R5, R28, RZ ;  /* 0x0000001c05067225 */ /* 0x000fc800078e00ff */
[----:B------:R-:W-:Y:S01]  /*7da0*/  IMAD.X R13, RZ, RZ, RZ, P0 ;  /* 0x000000ffff0d7224 */ /* 0x000fe200000e06ff */
[----:B------:R-:W-:Y:S01]  /*7db0*/  IADD3 RZ, P0, R7, R10, RZ ;  /* 0x0000000a07ff7210 */ /* 0x000fe20007f1e0ff */
[----:B------:R-:W-:-:S04]  /*7dc0*/  IMAD.MOV.U32 R12, RZ, RZ, R11 ;  /* 0x000000ffff0c7224 */ /* 0x000fc800078e000b */
[----:B------:R-:W-:-:S08]  /*7dd0*/  IMAD.WIDE.U32.X R6, R15, R29, R12, P0 ;  /* 0x0000001d0f067225 */ /* 0x000fd000000e040c */
.L_x_165:
[----:B-1----:R-:W-:Y:S01]  /*7de0*/  SHF.R.U64 R5, R6, R27, R7 ;  /* 0x0000001b06057219 */ /* 0x002fe20000001207 */
[----:B0-----:R-:W-:Y:S01]  /*7df0*/  VIADD R7, R20, 0xffffffff ;  /* 0xffffffff14077836 */ /* 0x001fe20000000000 */
[----:B------:R-:W-:Y:S01]  /*7e00*/  LOP3.LUT R32, R14, R25, RZ, 0xc0, !PT ;  /* 0x000000190e207212 */ /* 0x000fe200078ec0ff */
[----:B------:R-:W-:Y:S02]  /*7e10*/  IMAD.MOV R18, RZ, RZ, -R18 ;  /* 0x000000ffff127224 */ /* 0x000fe400078e0a12 */
[----:B------:R-:W-:Y:S01]  /*7e20*/  IMAD.MOV R6, RZ, RZ, -R5 ;  /* 0x000000ffff067224 */ /* 0x000fe200078e0a05 */
[----:B------:R-:W-:Y:S01]  /*7e30*/  LOP3.LUT R16, R16, R7, RZ, 0xc0, !PT ;  /* 0x0000000710107212 */ /* 0x000fe200078ec0ff */
[----:B------:R-:W-:Y:S02]  /*7e40*/  IMAD R32, R26, R5, R32 ;  /* 0x000000051a207224 */ /* 0x000fe400078e0220 */
[----:B---3--:R-:W-:Y:S02]  /*7e50*/  @P3 IMAD R23, R21, R18, R22 ;  /* 0x0000001215173224 */ /* 0x008fe400078e0216 */
[----:B--2---:R-:W-:-:S02]  /*7e60*/  IMAD R5, R6, R30, R19 ;  /* 0x0000001e06057224 */ /* 0x004fc400078e0213 */
[----:B------:R-:W-:Y:S02]  /*7e70*/  IMAD R32, R32, R31, R23 ;  /* 0x0000001f20207224 */ /* 0x000fe400078e0217 */
[----:B------:R-:W-:Y:S02]  /*7e80*/  IMAD R5, R5, R20, R16 ;  /* 0x0000001405057224 */ /* 0x000fe400078e0210 */
[----:B------:R-:W-:-:S03]  /*7e90*/  IMAD.MOV.U32 R6, RZ, RZ, 0x1 ;  /* 0x00000001ff067424 */ /* 0x000fc600078e00ff */
[----:B------:R-:W-:Y:S02]  /*7ea0*/  SEL R7, R5, R32, !P3 ;  /* 0x0000002005077207 */ /* 0x000fe40005800000 */
[----:B------:R-:W-:Y:S01]  /*7eb0*/  SEL R32, R32, R5, !P3 ;  /* 0x0000000520207207 */ /* 0x000fe20005800000 */
[----:B------:R-:W-:-:S07]  /*7ec0*/  IMAD.MOV.U32 R5, RZ, RZ, R17 ;  /* 0x000000ffff057224 */ /* 0x000fce00078e0011 */
.L_x_163:
[----:B------:R-:W-:Y:S01]  /*7ed0*/  LOP3.LUT P0, RZ, R6, 0xff, RZ, 0xc0, !PT ;  /* 0x000000ff06ff7812 */ /* 0x000fe2000780c0ff */
[----:B------:R-:W-:-:S12]  /*7ee0*/  IMAD.MOV.U32 R6, RZ, RZ, R32 ;  /* 0x000000ffff067224 */ /* 0x000fd800078e0020 */
[----:B------:R-:W-:Y:S05]  /*7ef0*/  @P0 BRA `(.L_x_166) ;  /* 0xffffff9000a40947 */ /* 0x000fea000383ffff */
[----:B------:R-:W-:Y:S05]  /*7f00*/  EXIT ;  /* 0x000000000000794d */ /* 0x000fea0003800000 */
.L_x_4:
[----:B0-----:R-:W-:Y:S01]  /*7f10*/  ULDC.64 UR4, c[0x0][0x650] ;  /* 0x0001940000047ab9 */ /* 0x001fe20000000a00 */
        /* <DEDUP_REMOVED lines=25> */
.L_x_168:
[--C-:B------:R-:W-:Y:S01]  /*80b0*/  SHF.R.U64 R16, R14, R18, R15.reuse ;  /* 0x000000120e107219 */ /* 0x100fe2000000120f */
[----:B------:R-:W0:Y:S01]  /*80c0*/  LDC R22, c[0x0][0x618] ;  /* 0x00018600ff167b82 */ /* 0x000e220000000800 */
[----:B------:R-:W-:Y:S01]  /*80d0*/  I2FP.F32.U32 R7, R8 ;  /* 0x0000000800077245 */ /* 0x000fe20000201000 */
[----:B------:R-:W-:Y:S01]  /*80e0*/  ULDC UR4, c[0x0][0x150] ;  /* 0x0000540000047ab9 */ /* 0x000fe20000000800 */
[----:B------:R-:W-:Y:S02]  /*80f0*/  SHF.R.U32.HI R6, RZ, R18, R15 ;  /* 0x00000012ff067219 */ /* 0x000fe4000001160f */
[----:B------:R-:W-:Y:S01]  /*8100*/  IADD3 R9, P0, RZ, -R16, RZ ;  /* 0x80000010ff097210 */ /* 0x000fe20007f1e0ff */
[----:B------:R-:W-:Y:S01]  /*8110*/  FMUL R13, R7, UR4 ;  /* 0x00000004070d7c20 */ /* 0x000fe20008400000 */
[----:B------:R-:W-:Y:S01]  /*8120*/  ULDC UR4, c[0x0][0x154] ;  /* 0x0000550000047ab9 */ /* 0x000fe20000000800 */
[----:B------:R-:W1:Y:S02]  /*8130*/  LDC.64 R24, c[0x0][0x640] ;  /* 0x00019000ff187b82 */ /* 0x000e640000000a00 */
[----:B------:R-:W-:-:S02]  /*8140*/  IMAD.X R11, RZ, RZ, ~R6, P0 ;  /* 0x000000ffff0b7224 */ /* 0x000fc400000e0e06 */
[----:B------:R-:W2:Y:S01]  /*8150*/  F2I.U32.TRUNC.NTZ R13, R13 ;  /* 0x0000000d000d7305 */ /* 0x000ea2000020f000 */
[----:B------:R-:W-:-:S03]  /*8160*/  IMAD.WIDE.U32 R6, R9, R20, R2 ;  /* 0x0000001409067225 */ /* 0x000fc600078e0002 */
[----:B------:R-:W3:Y:S01]  /*8170*/  LDC R15, c[0x0][0x144] ;  /* 0x00005100ff0f7b82 */ /* 0x000ee20000000800 */
[----:B------:R-:W-:-:S04]  /*8180*/  IMAD R12, R11, R20, RZ ;  /* 0x000000140b0c7224 */ /* 0x000fc800078e02ff */
[----:B------:R-:W-:Y:S02]  /*8190*/  IMAD R9, R9, R21, R12 ;  /* 0x0000001509097224 */ /* 0x000fe400078e020c */
[----:B------:R-:W-:Y:S01]  /*81a0*/  IMAD.MOV.U32 R12, RZ, RZ, -0x1 ;  /* 0xffffffffff0c7424 */ /* 0x000fe200078e00ff */
[----:B------:R-:W4:Y:S01]  /*81b0*/  LDC R18, c[0x0][0x608] ;  /* 0x00018200ff127b82 */ /* 0x000f220000000800 */
[----:B------:R-:W-:Y:S01]  /*81c0*/  IMAD.IADD R7, R7, 0x1, R9 ;  /* 0x0000000107077824 */ /* 0x000fe200078e0209 */
[----:B------:R-:W-:-:S04]  /*81d0*/  I2FP.F32.U32 R9, R10 ;  /* 0x0000000a00097245 */ /* 0x000fc80000201000 */
[-C--:B0-----:R-:W-:Y:S01]  /*81e0*/  SHF.R.U64 R14, R6, R22.reuse, R7 ;  /* 0x00000016060e7219 */ /* 0x081fe20000001207 */
[----:B--2---:R-:W-:Y:S01]  /*81f0*/  IMAD.MOV R6, RZ, RZ, -R13 ;  /* 0x000000ffff067224 */ /* 0x004fe200078e0a0d */
[----:B------:R-:W0:Y:S01]  /*8200*/  LDC R11, c[0x0][0x658] ;  /* 0x00019600ff0b7b82 */ /* 0x000e220000000800 */
[----:B-1----:R-:W-:Y:S01]  /*8210*/  ISETP.NE.U32.AND P0, PT, R24, RZ, PT ;  /* 0x000000ff1800720c */ /* 0x002fe20003f05070 */
[----:B------:R-:W-:Y:S01]  /*8220*/  FMUL R9, R9, UR4 ;  /* 0x0000000409097c20 */ /* 0x000fe20008400000 */
[----:B------:R-:W-:Y:S02]  /*8230*/  SHF.R.U32.HI R7, RZ, R22, R7 ;  /* 0x00000016ff077219 */ /* 0x000fe40000011607 */
[----:B------:R-:W-:-:S03]  /*8240*/  ISETP.NE.AND.EX P0, PT, R25, RZ, PT, P0 ;  /* 0x000000ff1900720c */ /* 0x000fc60003f05300 */
[----:B------:R-:W1:Y:S01]  /*8250*/  LDC R21, c[0x0][0x148] ;  /* 0x00005200ff157b82 */ /* 0x000e620000000800 */
[----:B---3--:R-:W-:Y:S02]  /*8260*/  IMAD R22, R15, R6, R8 ;  /* 0x000000060f167224 */ /* 0x008fe400078e0208 */
[----:B------:R-:W-:-:S05]  /*8270*/  IMAD.MOV.U32 R8, RZ, RZ, 0x1 ;  /* 0x00000001ff087424 */ /* 0x000fca00078e00ff */
[----:B------:R-:W2:Y:S01]  /*8280*/  LDC R20, c[0x0][0x600] ;  /* 0x00018000ff147b82 */ /* 0x000ea20000000800 */
[-CC-:B----4-:R-:W-:Y:S02]  /*8290*/  SHF.R.U64 R17, R14, R18.reuse, R7.reuse ;  /* 0x000000120e117219 */ /* 0x190fe40000001207 */
[----:B------:R-:W-:Y:S02]  /*82a0*/  SHF.R.U32.HI R6, RZ, R18, R7 ;  /* 0x00000012ff067219 */ /* 0x000fe40000011607 */
[----:B------:R3:W4:Y:S03]  /*82b0*/  F2I.U32.TRUNC.NTZ R18, R9 ;  /* 0x0000000900127305 */ /* 0x000726000020f000 */
[----:B------:R-:W1:Y:S01]  /*82c0*/  LDC R23, c[0x0][0x648] ;  /* 0x00019200ff177b82 */ /* 0x000e620000000800 */
[-C--:B0-----:R-:W-:Y:S02]  /*82d0*/  SHF.R.U64 R19, R17, R11.reuse, R6 ;  /* 0x0000000b11137219 */ /* 0x081fe40000001206 */
[----:B------:R-:W-:-:S02]  /*82e0*/  SHF.L.U32 R12, R12, R11, RZ ;  /* 0x0000000b0c0c7219 */ /* 0x000fc400000006ff */
[-C--:B------:R-:W-:Y:S01]  /*82f0*/  SHF.R.U32.HI R7, RZ, R11.reuse, R6 ;  /* 0x0000000bff077219 */ /* 0x080fe20000011606 */
[----:B------:R-:W-:Y:S01]  /*8300*/  IMAD.MOV.U32 R6, RZ, RZ, R19 ;  /* 0x000000ffff067224 */ /* 0x000fe200078e0013 */
[----:B------:R-:W-:Y:S01]  /*8310*/  SHF.L.U32 R27, R8, R11, RZ ;  /* 0x0000000b081b7219 */ /* 0x000fe200000006ff */
[----:B------:R-:W0:Y:S01]  /*8320*/  LDC R26, c[0x0][0x638] ;  /* 0x00018e00ff1a7b82 */ /* 0x000e220000000800 */
[----:B------:R-:W-:-:S07]  /*8330*/  LOP3.LUT R28, RZ, R12, RZ, 0x33, !PT ;  /* 0x0000000cff1c7212 */ /* 0x000fce00078e33ff */
[----:B------:R-:W0:Y:S01]  /*8340*/  LDC R29, c[0x0][0x610] ;  /* 0x00018400ff1d7b82 */ /* 0x000e220000000800 */
[----:B---34-:R-:W-:Y:S05]  /*8350*/  @!P0 BRA `(.L_x_169) ;  /* 0x0000000000288947 */ /* 0x018fea0003800000 */
        /* <DEDUP_REMOVED lines=10> */
.L_x_169:
[----:B-1----:R-:W-:Y:S01]  /*8400*/  SHF.R.U64 R7, R6, R23, R7 ;  /* 0x0000001706077219 */ /* 0x002fe20000001207 */
[----:B--2---:R-:W-:Y:S01]  /*8410*/  VIADD R9, R20, 0xffffffff ;  /* 0xffffffff14097836 */ /* 0x004fe20000000000 */
[----:B------:R-:W-:Y:S01]  /*8420*/  LOP3.LUT R6, R17, R28, RZ, 0xc0, !PT ;  /* 0x0000001c11067212 */ /* 0x000fe200078ec0ff */
[----:B------:R-:W-:Y:S02]  /*8430*/  IMAD.MOV R18, RZ, RZ, -R18 ;  /* 0x000000ffff127224 */ /* 0x000fe400078e0a12 */
[----:B------:R-:W-:Y:S02]  /*8440*/  IMAD.MOV R8, RZ, RZ, -R7 ;  /* 0x000000ffff087224 */ /* 0x000fe400078e0a07 */
[----:B------:R-:W-:Y:S01]  /*8450*/  IMAD R11, R27, R7, R6 ;  /* 0x000000071b0b7224 */ /* 0x000fe200078e0206 */
[----:B------:R-:W-:Y:S01]  /*8460*/  LOP3.LUT R7, R14, R9, RZ, 0xc0, !PT ;  /* 0x000000090e077212 */ /* 0x000fe200078ec0ff */
[----:B------:R-:W-:Y:S02]  /*8470*/  @P3 IMAD R22, R21, R18, R10 ;  /* 0x0000001215163224 */ /* 0x000fe400078e020a */
[----:B0-----:R-:W-:-:S02]  /*8480*/  IMAD R6, R8, R26, R19 ;  /* 0x0000001a08067224 */ /* 0x001fc400078e0213 */
[----:B------:R-:W-:Y:S02]  /*8490*/  IMAD R11, R11, R29, R22 ;  /* 0x0000001d0b0b7224 */ /* 0x000fe400078e0216 */
[----:B------:R-:W-:Y:S02]  /*84a0*/  IMAD R6, R6, R20, R7 ;  /* 0x0000001406067224 */ /* 0x000fe400078e0207 */
[----:B------:R-:W-:-:S03]  /*84b0*/  IMAD.MOV.U32 R8, RZ, RZ, 0x1 ;  /* 0x00000001ff087424 */ /* 0x000fc600078e00ff */
[----:B------:R-:W-:Y:S02]  /*84c0*/  SEL R14, R6, R11, !P3 ;  /* 0x0000000b060e7207 */ /* 0x000fe40005800000 */
[----:B------:R-:W-:Y:S01]  /*84d0*/  SEL R11, R11, R6, !P3 ;  /* 0x000000060b0b7207 */ /* 0x000fe20005800000 */
[----:B------:R-:W-:Y:S01]  /*84e0*/  IMAD.MOV.U32 R6, RZ, RZ, R16 ;  /* 0x000000ffff067224 */ /* 0x000fe200078e0010 */
[----:B------:R-:W-:-:S07]  /*84f0*/  PRMT R7, R8, 0x7610, R7 ;  /* 0x0000761008077816 */ /* 0x000fce0000000007 */
.L_x_167:
[----:B------:R-:W-:-:S08]  /*8500*/  NOP ;  /* 0x0000000000007918 */ /* 0x000fd00000000000 */
[----:B------:R-:W0:-:S00]  /*8510*/  USETMAXREG.DEALLOC.CTAPOOL 0x28 ;  /* 0x00000028000079c8 */ /* 0x000e0000080e0500 */
[----:B0-----:R-:W-:-:S13]  /*8520*/  ISETP.NE.AND P0, PT, R5, RZ, PT ;  /* 0x000000ff0500720c */ /* 0x001fda0003f05270 */
[----:B------:R-:W-:Y:S05]  /*8530*/  @P0 EXIT ;  /* 0x000000000000094d */ /* 0x000fea0003800000 */
[----:B------:R-:W-:Y:S01]  /*8540*/  LOP3.LUT P0, RZ, R7, 0xff, RZ, 0xc0, !PT ;  /* 0x000000ff07ff7812 */ /* 0x000fe2000780c0ff */
[----:B------:R-:W-:Y:S02]  /*8550*/  IMAD.MOV.U32 R5, RZ, RZ, 0x1 ;  /* 0x00000001ff057424 */ /* 0x000fe400078e00ff */
[----:B------:R-:W-:-:S10]  /*8560*/  IMAD.MOV.U32 R13, RZ, RZ, RZ ;  /* 0x000000ffff0d7224 */ /* 0x000fd400078e00ff */
[----:B------:R-:W-:Y:S05]  /*8570*/  @!P0 BRA `(.L_x_170) ;  /* 0x0000000c00308947 */ /* 0x000fea0003800000 */
[----:B------:R-:W0:Y:S01]  /*8580*/  LDC R5, c[0x0][0x28c] ;  /* 0x0000a300ff057b82 */ /* 0x000e220000000800 */
[----:B------:R-:W-:Y:S01]  /*8590*/  ULDC UR5, c[0x0][0x600] ;  /* 0x0001800000057ab9 */ /* 0x000fe20000000800 */
[----:B------:R-:W-:Y:S01]  /*85a0*/  ULDC UR4, c[0x0][0xc] ;  /* 0x0000030000047ab9 */ /* 0x000fe20000000800 */
[----:B------:R-:W-:Y:S01]  /*85b0*/  UIADD3 UR16, UR5, -0x1, URZ ;  /* 0xffffffff05107890 */ /* 0x000fe2000fffe03f */
[C---:B------:R-:W-:Y:S01]  /*85c0*/  LOP3.LUT P2, RZ, R0.reuse, 0x7f, RZ, 0xc0, !PT ;  /* 0x0000007f00ff7812 */ /* 0x040fe2000784c0ff */
[----:B------:R-:W-:Y:S01]  /*85d0*/  ULDC UR6, c[0x0][0x658] ;  /* 0x0001960000067ab9 */ /* 0x000fe20000000800 */
[----:B------:R-:W-:Y:S01]  /*85e0*/  ULDC UR5, c[0x0][0x10] ;  /* 0x0000040000057ab9 */ /* 0x000fe20000000800 */
[----:B------:R-:W-:Y:S01]  /*85f0*/  UMOV UR7, 0xffffffff ;  /* 0xffffffff00077882 */ /* 0x000fe20000000000 */
[----:B------:R-:W-:Y:S01]  /*8600*/  UMOV UR8, 0x1 ;  /* 0x0000000100087882 */ /* 0x000fe20000000000 */
[----:B------:R-:W-:Y:S01]  /*8610*/  UIMAD.WIDE.U32 UR4, UR4, UR5, URZ ;  /* 0x00000005040472a5 */ /* 0x000fe2000f8e003f */
[----:B------:R-:W-:Y:S01]  /*8620*/  LOP3.LUT P0, RZ, R0, 0x1f, RZ, 0xc0, !PT ;  /* 0x0000001f00ff7812 */ /* 0x000fe2000780c0ff */
[----:B------:R-:W-:Y:S01]  /*8630*/  USHF.L.U32 UR7, UR7, UR6, URZ ;  /* 0x0000000607077299 */ /* 0x000fe2000800063f */
[----:B------:R-:W-:Y:S01]  /*8640*/  BSSY B0, `(.L_x_170) ;  /* 0x00000bf000007945 */ /* 0x000fe20003800000 */
[----:B------:R-:W-:Y:S01]  /*8650*/  USHF.L.U32 UR18, UR8, UR6, URZ ;  /* 0x0000000608127299 */ /* 0x000fe2000800063f */
[----:B------:R-:W-:Y:S01]  /*8660*/  IMAD.MOV.U32 R15, RZ, RZ, 0x1 ;  /* 0x00000001ff0f7424 */ /* 0x000fe200078e00ff */
[----:B------:R-:W-:Y:S01]  /*8670*/  LOP3.LUT R16, R4, 0x2, RZ, 0xfc, !PT ;  /* 0x0000000204107812 */ /* 0x000fe200078efcff */
[----:B------:R-:W-:Y:S01]  /*8680*/  ULDC UR6, c[0x0][0x14] ;  /* 0x0000050000067ab9 */ /* 0x000fe20000000800 */
[----:B------:R-:W-:Y:S01]  /*8690*/  PLOP3.LUT P0, PT, P0, P2, PT, 0x8a, 0x0 ;  /* 0x000000000000781c */ /* 0x000fe20000705172 */
[----:B------:R-:W-:Y:S01]  /*86a0*/  UIMAD.WIDE.U32 UR20, UR4, UR6, URZ ;  /* 0x00000006041472a5 */ /* 0x000fe2000f8e003f */
[----:B------:R-:W-:Y:S01]  /*86b0*/  IMAD.MOV.U32 R13, RZ, RZ, RZ ;  /* 0x000000ffff0d7224 */ /* 0x000fe200078e00ff */
[----:B------:R-:W-:-:S02]  /*86c0*/  UIMAD UR13, UR5, UR6, URZ ;  /* 0x00000006050d72a4 */ /* 0x000fc4000f8e023f */
[----:B------:R-:W-:Y:S01]  /*86d0*/  ULOP3.LUT UR17, URZ, UR7, URZ, 0x33, !UPT ;  /* 0x000000073f117292 */ /* 0x000fe2000f8e333f */
[----:B0-----:R-:W-:Y:S01]  /*86e0*/  VIADD R5, R5, 0x1f ;  /* 0x0000001f05057836 */ /* 0x001fe20000000000 */
[----:B------:R-:W-:Y:S01]  /*86f0*/  UIADD3 UR13, UR21, UR13, URZ ;  /* 0x0000000d150d7290 */ /* 0x000fe2000fffe03f */
[----:B------:R-:W-:-:S03]  /*8700*/  ULDC.64 UR22, c[0x0][0x198] ;  /* 0x0000660000167ab9 */ /* 0x000fc60000000a00 */
[----:B------:R-:W-:-:S04]  /*8710*/  SHF.R.S32.HI R8, RZ, 0x1f, R5 ;  /* 0x0000001fff087819 */ /* 0x000fc80000011405 */
[----:B------:R-:W-:Y:S01]  /*8720*/  LEA.HI R8, R8, R5, RZ, 0x5 ;  /* 0x0000000508087211 */ /* 0x000fe200078f28ff */
[----:B------:R-:W-:-:S03]  /*8730*/  IMAD.MOV.U32 R5, RZ, RZ, 0x1 ;  /* 0x00000001ff057424 */ /* 0x000fc600078e00ff */
[----:B------:R-:W-:-:S05]  /*8740*/  SHF.R.S32.HI R12, RZ, 0x5, R8 ;  /* 0x00000005ff0c7819 */ /* 0x000fca0000011408 */
[----:B------:R-:W-:-:S07]  /*8750*/  VIADD R0, R12, 0x1 ;  /* 0x000000010c007836 */ /* 0x000fce0000000000 */
.L_x_182:
[----:B------:R-:W-:-:S03]  /*8760*/  UMOV UR4, 0xffffffff ;  /* 0xffffffff00047882 */ /* 0x000fc60000000000 */
[----:B------:R-:W-:Y:S05]  /*8770*/  BRA.DIV UR4, `(.L_x_171) ;  /* 0x0000001a04287947 */ /* 0x000fea000b800000 */
[----:B------:R-:W-:-:S13]  /*8780*/  ELECT P1, URZ, PT ;  /* 0x00000000003f782f */ /* 0x000fda0003820000 */
.L_x_211:
[----:B------:R-:W0:Y:S01]  /*8790*/  LDC R7, c[0x0][0x28c] ;  /* 0x0000a300ff077b82 */ /* 0x000e220000000800 */
[----:B------:R-:W-:Y:S01]  /*87a0*/  BSSY B1, `(.L_x_172) ;  /* 0x0000037000017945 */ /* 0x000fe20003800000 */
[----:B0-----:R-:W-:-:S13]  /*87b0*/  ISETP.LT.OR P1, PT, R7, 0x1, !P1 ;  /* 0x000000010700780c */ /* 0x001fda0004f21670 */
[----:B------:R-:W-:Y:S05]  /*87c0*/  @P1 BRA `(.L_x_173) ;  /* 0x0000000000d01947 */ /* 0x000fea0003800000 */
[----:B------:R-:W-:Y:S02]  /*87d0*/  IMAD.SHL.U32 R14, R14, 0x40, RZ ;  /* 0x000000400e0e7824 */ /* 0x000fe400078e00ff */
[----:B------:R-:W-:Y:S02]  /*87e0*/  IMAD.SHL.U32 R17, R11, 0x100, RZ ;  /* 0x000001000b117824 */ /* 0x000fe400078e00ff */
[----:B------:R-:W-:Y:S02]  /*87f0*/  IMAD.MOV.U32 R20, RZ, RZ, RZ ;  /* 0x000000ffff147224 */ /* 0x000fe400078e00ff */
[----:B------:R-:W-:Y:S02]  /*8800*/  IMAD.MOV.U32 R7, RZ, RZ, R0 ;  /* 0x000000ffff077224 */ /* 0x000fe400078e0000 */
[----:B------:R-:W-:Y:S02]  /*8810*/  IMAD.MOV.U32 R8, RZ, RZ, R5 ;  /* 0x000000ffff087224 */ /* 0x000fe400078e0005 */
[----:B------:R-:W-:-:S07]  /*8820*/  IMAD.MOV.U32 R9, RZ, RZ, R13 ;  /* 0x000000ffff097224 */ /* 0x000fce00078e000d */
.L_x_177:
[----:B------:R-:W0:Y:S01]  /*8830*/  S2R R11, SR_CgaCtaId ;  /* 0x00000000000b7919 */ /* 0x000e220000008800 */
[----:B------:R-:W-:-:S04]  /*8840*/  MOV R10, 0x400 ;  /* 0x00000400000a7802 */ /* 0x000fc80000000f00 */
[----:B0-----:R-:W-:Y:S02]  /*8850*/  LEA R18, R11, R10, 0x18 ;  /* 0x0000000a0b127211 */ /* 0x001fe400078ec0ff */
[----:B------:R-:W-:Y:S01]  /*8860*/  SHF.L.U32 R10, R8, 0x1f, RZ ;  /* 0x0000001f080a7819 */ /* 0x000fe200000006ff */
[----:B------:R-:W0:Y:S02]  /*8870*/  @!P2 LDC R11, c[0x0][0x500] ;  /* 0x00014000ff0bab82 */ /* 0x000e240000000800 */
[----:B------:R-:W-:-:S04]  /*8880*/  IMAD R19, R9, 0x8, R18 ;  /* 0x0000000809137824 */ /* 0x000fc800078e0212 */
[----:B------:R-:W1:Y:S02]  /*8890*/  SYNCS.PHASECHK.TRANS64.TRYWAIT P1, [R19+URZ+0xb0], R10 ;  /* 0x0000b00a130075a7 */ /* 0x000e64000802017f */
[----:B-1----:R-:W-:Y:S05]  /*88a0*/  @!P1 BRA `(.L_x_174) ;  /* 0x0000001400fc9947 */ /* 0x002fea0003800000 */
.L_x_212:
[----:B-1----:R-:W-:Y:S01]  /*88b0*/  PRMT R10, R16, 0x9910, RZ ;  /* 0x00009910100a7816 */ /* 0x002fe200000000ff */
[----:B0-----:R0:W-:Y:S03]  /*88c0*/  @!P2 SYNCS.ARRIVE.TRANS64 RZ, [R19+URZ], R11 ;  /* 0x0000000b13ffa9a7 */ /* 0x0011e6000800003f */
[----:B------:R-:W-:-:S13]  /*88d0*/  ISETP.NE.AND P1, PT, R10, 0x2, PT ;  /* 0x000000020a00780c */ /* 0x000fda0003f25270 */
[----:B0-----:R-:W-:Y:S05]  /*88e0*/  @P1 BRA `(.L_x_175) ;  /* 0x0000000000041947 */ /* 0x001fea0003800000 */
[----:B------:R-:W-:Y:S01]  /*88f0*/  BPT.TRAP 0x1 ;  /* 0x000000040000795c */ /* 0x000fe20000300000 */
.L_x_175:
[----:B------:R-:W-:Y:S05]  /*8900*/  @P0 BRA `(.L_x_176) ;  /* 0x0000000000040947 */ /* 0x000fea0003800000 */
[----:B------:R-:W-:Y:S01]  /*8910*/  BPT.TRAP 0x1 ;  /* 0x000000040000795c */ /* 0x000fe20000300000 */
.L_x_176:
[--C-:B------:R-:W-:Y:S01]  /*8920*/  IMAD R10, R9, 0x2000, R18.reuse ;  /* 0x00002000090a7824 */ /* 0x100fe200078e0212 */
[----:B------:R-:W-:Y:S01]  /*8930*/  R2UR UR9, R19 ;  /* 0x00000000130972ca */ /* 0x000fe200000e0000 */
[----:B------:R-:W-:Y:S01]  /*8940*/  IMAD R18, R9, 0x800, R18 ;  /* 0x0000080009127824 */ /* 0x000fe200078e0212 */
[----:B------:R-:W-:Y:S01]  /*8950*/  UIADD3 UR4, UP0, UR22, 0xf0, URZ ;  /* 0x000000f016047890 */ /* 0x000fe2000ff1e03f */
[----:B------:R-:W-:Y:S01]  /*8960*/  VIADD R7, R7, 0xffffffff ;  /* 0xffffffff07077836 */ /* 0x000fe20000000000 */
[----:B------:R-:W-:Y:S01]  /*8970*/  R2UR UR5, R10 ;  /* 0x000000000a0572ca */ /* 0x000fe200000e0000 */
[----:B------:R-:W-:Y:S01]  /*8980*/  UIADD3 UR24, UP1, UR22, 0x1f0, URZ ;  /* 0x000001f016187890 */ /* 0x000fe2000ff3e03f */
[----:B------:R-:W-:Y:S01]  /*8990*/  R2UR UR8, R18 ;  /* 0x00000000120872ca */ /* 0x000fe200000e0000 */
[----:B------:R-:W-:Y:S01]  /*89a0*/  VIADD R9, R9, 0x1 ;  /* 0x0000000109097836 */ /* 0x000fe20000000000 */
[----:B------:R-:W-:Y:S01]  /*89b0*/  R2UR UR11, R17 ;  /* 0x00000000110b72ca */ /* 0x000fe200000e0000 */
[----:B------:R-:W-:Y:S01]  /*89c0*/  UIADD3.X UR25, URZ, UR23, URZ, UP1, !UPT ;  /* 0x000000173f197290 */ /* 0x000fe20008ffe43f */
[----:B------:R-:W-:Y:S01]  /*89d0*/  R2UR UR10, R20 ;  /* 0x00000000140a72ca */ /* 0x000fe200000e0000 */
[----:B------:R-:W-:Y:S01]  /*89e0*/  UMOV UR6, 0x0 ;  /* 0x0000000000067882 */ /* 0x000fe20000000000 */
[----:B------:R-:W-:Y:S01]  /*89f0*/  R2UR UR12, R6 ;  /* 0x00000000060c72ca */ /* 0x000fe200000e0000 */
[----:B------:R-:W-:Y:S01]  /*8a00*/  UMOV UR7, 0x10000000 ;  /* 0x1000000000077882 */ /* 0x000fe20000000000 */
[----:B------:R-:W-:Y:S01]  /*8a10*/  R2UR UR19, R14 ;  /* 0x000000000e1372ca */ /* 0x000fe200000e0000 */
[----:B------:R-:W-:Y:S01]  /*8a20*/  VIADD R20, R20, 0x20 ;  /* 0x0000002014147836 */ /* 0x000fe20000000000 */
[----:B------:R-:W-:Y:S01]  /*8a30*/  ISETP.GT.AND P4, PT, R7, 0x1, PT ;  /* 0x000000010700780c */ /* 0x000fe20003f84270 */
[----:B------:R-:W-:Y:S01]  /*8a40*/  UIADD3 UR14, UR5, 0x280, URZ ;  /* 0x00000280050e7890 */ /* 0x000fe2000fffe03f */
[----:B------:R-:W-:Y:S01]  /*8a50*/  ISETP.NE.AND P1, PT, R9, 0x16, PT ;  /* 0x000000160900780c */ /* 0x000fe20003f25270 */
[----:B------:R-:W-:-:S02]  /*8a60*/  UIADD3.X UR5, URZ, UR23, URZ, UP0, !UPT ;  /* 0x000000173f057290 */ /* 0x000fc400087fe43f */
[----:B------:R-:W-:Y:S01]  /*8a70*/  UIADD3 UR15, UR8, 0x2c280, URZ ;  /* 0x0002c280080f7890 */ /* 0x000fe2000fffe03f */
[----:B------:R-:W-:Y:S02]  /*8a80*/  SEL R11, RZ, 0x1, P1 ;  /* 0x00000001ff0b7807 */ /* 0x000fe40000800000 */
[----:B------:R-:W-:Y:S01]  /*8a90*/  UMOV UR8, UR14 ;  /* 0x0000000e00087c82 */ /* 0x000fe20008000000 */
[----:B------:R-:W-:Y:S02]  /*8aa0*/  SEL R9, R9, RZ, P1 ;  /* 0x000000ff09097207 */ /* 0x000fe40000800000 */
[----:B------:R-:W-:Y:S01]  /*8ab0*/  LOP3.LUT R8, R8, R11, RZ, 0x3c, !PT ;  /* 0x0000000b08087212 */ /* 0x000fe200078e3cff */
[----:B------:R0:W-:Y:S02]  /*8ac0*/  UTMALDG.3D [UR8], [UR4], desc[UR6] ;  /* 0x00000608040075b4 */ /* 0x0001e40008011000 */
[----:B0-----:R-:W-:Y:S01]  /*8ad0*/  UMOV UR8, UR15 ;  /* 0x0000000f00087c82 */ /* 0x001fe20008000000 */
[----:B------:R-:W-:-:S02]  /*8ae0*/  UMOV UR11, UR19 ;  /* 0x00000013000b7c82 */ /* 0x000fc40008000000 */
[----:B------:R0:W-:Y:S02]  /*8af0*/  UTMALDG.3D [UR8], [UR24], desc[UR6] ;  /* 0x00000608180075b4 */ /* 0x0001e40008011000 */
[----:B0-----:R-:W-:Y:S05]  /*8b00*/  @P4 BRA `(.L_x_177) ;  /* 0xfffffffc00484947 */ /* 0x001fea000383ffff */
.L_x_173:
[----:B------:R-:W-:Y:S05]  /*8b10*/  BSYNC B1 ;  /* 0x0000000000017941 */ /* 0x000fea0003800000 */
.L_x_172:
[----:B------:R-:W-:Y:S01]  /*8b20*/  LOP3.LUT P4, RZ, R15, 0xff, RZ, 0xc0, !PT ;  /* 0x000000ff0fff7812 */ /* 0x000fe2000788c0ff */
[----:B------:R-:W-:Y:S01]  /*8b30*/  IMAD.IADD R13, R12, 0x1, R13 ;  /* 0x000000010c0d7824 */ /* 0x000fe200078e020d */
[----:B------:R-:W-:Y:S01]  /*8b40*/  IADD3 R2, P5, R2, UR20, RZ ;  /* 0x0000001402027c10 */ /* 0x000fe2000ffbe0ff */
[----:B------:R-:W-:Y:S01]  /*8b50*/  ULDC.64 UR4, c[0x0][0x650] ;  /* 0x0001940000047ab9 */ /* 0x000fe20000000a00 */
[----:B------:R-:W-:Y:S01]  /*8b60*/  BSSY B1, `(.L_x_178) ;  /* 0x000006a000017945 */ /* 0x000fe20003800000 */
[----:B------:R-:W-:Y:S01]  /*8b70*/  IMAD.MOV.U32 R11, RZ, RZ, -0x1 ;  /* 0xffffffffff0b7424 */ /* 0x000fe200078e00ff */
[----:B------:R-:W-:Y:S01]  /*8b80*/  ISETP.GT.U32.AND P1, PT, R13, 0x15, PT ;  /* 0x000000150d00780c */ /* 0x000fe20003f24070 */
[----:B------:R-:W-:Y:S01]  /*8b90*/  IMAD.MOV.U32 R14, RZ, RZ, -0x1 ;  /* 0xffffffffff0e7424 */ /* 0x000fe200078e00ff */
[----:B------:R-:W-:Y:S02]  /*8ba0*/  IADD3.X R3, R3, UR13, RZ, P5, !PT ;  /* 0x0000000d03037c10 */ /* 0x000fe4000affe4ff */
[----:B------:R-:W-:-:S02]  /*8bb0*/  ISETP.LT.U32.AND P1, PT, R12, 0x16, P1 ;  /* 0x000000160c00780c */ /* 0x000fc40000f21070 */
[----:B------:R-:W-:Y:S01]  /*8bc0*/  PRMT R15, RZ, 0x7610, R15 ;  /* 0x00007610ff0f7816 */ /* 0x000fe2000000000f */
[----:B------:R-:W0:Y:S01]  /*8bd0*/  @P4 S2R R7, SR_CgaCtaId ;  /* 0x0000000000074919 */ /* 0x000e220000008800 */
[----:B------:R-:W-:-:S04]  /*8be0*/  @P4 MOV R6, 0x400 ;  /* 0x0000040000064802 */ /* 0x000fc80000000f00 */
[----:B0-----:R-:W-:Y:S01]  /*8bf0*/  @P4 LEA R8, R7, R6, 0x18 ;  /* 0x0000000607084211 */ /* 0x001fe200078ec0ff */
[----:B------:R-:W-:Y:S01]  /*8c00*/  IMAD.WIDE.U32 R6, R13, -0x45d1745d, RZ ;  /* 0xba2e8ba30d067825 */ /* 0x000fe200078e00ff */
[----:B------:R-:W-:Y:S02]  /*8c10*/  SEL R6, RZ, 0x1, !P1 ;  /* 0x00000001ff067807 */ /* 0x000fe40004800000 */
[----:B------:R-:W-:Y:S01]  /*8c20*/  ISETP.GE.U32.AND P1, PT, R2, UR4, PT ;  /* 0x0000000402007c0c */ /* 0x000fe2000bf26070 */
[----:B------:R0:W-:Y:S01]  /*8c30*/  @P4 SYNCS.ARRIVE.TRANS64.A1T0 RZ, [R8+URZ+0x178], RZ ;  /* 0x000178ff08ff49a7 */ /* 0x0001e2000810003f */
[----:B------:R-:W-:Y:S02]  /*8c40*/  ISETP.GE.U32.AND P4, PT, R12, 0x16, PT ;  /* 0x000000160c00780c */ /* 0x000fe40003f86070 */
[----:B------:R-:W-:Y:S02]  /*8c50*/  ISETP.GE.U32.AND.EX P1, PT, R3, UR5, PT, P1 ;  /* 0x0000000503007c0c */ /* 0x000fe4000bf26110 */
[----:B------:R-:W-:Y:S01]  /*8c60*/  LOP3.LUT R5, R5, R6, RZ, 0x3c, !PT ;  /* 0x0000000605057212 */ /* 0x000fe200078e3cff */
[----:B------:R-:W-:Y:S01]  /*8c70*/  IMAD.MOV.U32 R6, RZ, RZ, -0x1 ;  /* 0xffffffffff067424 */ /* 0x000fe200078e00ff */
[----:B0-----:R-:W-:-:S02]  /*8c80*/  SHF.R.U32.HI R8, RZ, 0x4, R7 ;  /* 0x00000004ff087819 */ /* 0x001fc40000011607 */
[----:B------:R-:W-:-:S03]  /*8c90*/  PRMT R7, RZ, 0x7610, R7 ;  /* 0x00007610ff077816 */ /* 0x000fc60000000007 */
[----:B------:R-:W-:Y:S02]  /*8ca0*/  IMAD R13, R8, -0x16, R13 ;  /* 0xffffffea080d7824 */ /* 0x000fe400078e020d */
[----:B------:R-:W-:Y:S02]  /*8cb0*/  @P4 LOP3.LUT R5, R5, 0x1, R8, 0x78, !PT ;  /* 0x0000000105054812 */ /* 0x000fe400078e7808 */
[----:B------:R-:W-:Y:S05]  /*8cc0*/  @P1 BRA `(.L_x_179) ;  /* 0x00000004004c1947 */ /* 0x000fea0003800000 */
[----:B------:R-:W-:Y:S01]  /*8cd0*/  ULDC.64 UR4, c[0x0][0x628] ;  /* 0x00018a0000047ab9 */ /* 0x000fe20000000a00 */
[----:B------:R-:W0:Y:S01]  /*8ce0*/  S2R R17, SR_CTAID.X ;  /* 0x0000000000117919 */ /* 0x000e220000002500 */
[----:B------:R-:W-:Y:S01]  /*8cf0*/  ISETP.NE.U32.AND P1, PT, RZ, UR4, PT ;  /* 0x00000004ff007c0c */ /* 0x000fe2000bf25070 */
[----:B------:R-:W-:Y:S01]  /*8d00*/  ULDC UR7, c[0x0][0x630] ;  /* 0x00018c0000077ab9 */ /* 0x000fe20000000800 */
[----:B------:R-:W-:Y:S01]  /*8d10*/  IMAD.MOV.U32 R6, RZ, RZ, R2 ;  /* 0x000000ffff067224 */ /* 0x000fe200078e0002 */
[----:B------:R-:W1:Y:S01]  /*8d20*/  S2R R14, SR_CTAID.Y ;  /* 0x00000000000e7919 */ /* 0x000e620000002600 */
[----:B------:R-:W-:Y:S01]  /*8d30*/  ISETP.NE.AND.EX P1, PT, RZ, UR5, PT, P1 ;  /* 0x00000005ff007c0c */ /* 0x000fe2000bf25310 */
[----:B------:R-:W-:-:S12]  /*8d40*/  IMAD.MOV.U32 R7, RZ, RZ, R3 ;  /* 0x000000ffff077224 */ /* 0x000fd800078e0003 */
[----:B------:R-:W-:Y:S05]  /*8d50*/  @!P1 BRA `(.L_x_180) ;  /* 0x0000000000289947 */ /* 0x000fea0003800000 */
[----:B------:R-:W-:Y:S02]  /*8d60*/  ULDC UR6, c[0x0][0x634] ;  /* 0x00018d0000067ab9 */ /* 0x000fe40000000800 */
[----:B------:R-:W-:-:S05]  /*8d70*/  IADD3 R11, P1, R2, UR6, RZ ;  /* 0x00000006020b7c10 */ /* 0x000fca000ff3e0ff */
[----:B------:R-:W-:-:S04]  /*8d80*/  IMAD.X R19, RZ, RZ, R3, P1 ;  /* 0x000000ffff137224 */ /* 0x000fc800008e0603 */
[----:B------:R-:W-:-:S04]  /*8d90*/  IMAD.WIDE.U32 R8, R19, UR4, RZ ;  /* 0x0000000413087c25 */ /* 0x000fc8000f8e00ff */
[----:B------:R-:W-:-:S04]  /*8da0*/  IMAD.WIDE.U32 R8, P1, R11, UR5, R8 ;  /* 0x000000050b087c25 */ /* 0x000fc8000f820008 */
[----:B------:R-:W-:-:S04]  /*8db0*/  IMAD.WIDE.U32 R10, R11, UR4, RZ ;  /* 0x000000040b0a7c25 */ /* 0x000fc8000f8e00ff */
[----:B------:R-:W-:Y:S01]  /*8dc0*/  IMAD.X R7, RZ, RZ, RZ, P1 ;  /* 0x000000ffff077224 */ /* 0x000fe200008e06ff */
[----:B------:R-:W-:Y:S01]  /*8dd0*/  IADD3 RZ, P1, R11, R8, RZ ;  /* 0x000000080bff7210 */ /* 0x000fe20007f3e0ff */
[----:B------:R-:W-:-:S04]  /*8de0*/  IMAD.MOV.U32 R6, RZ, RZ, R9 ;  /* 0x000000ffff067224 */ /* 0x000fc800078e0009 */
[----:B------:R-:W-:-:S08]  /*8df0*/  IMAD.WIDE.U32.X R6, R19, UR5, R6, P1 ;  /* 0x0000000513067c25 */ /* 0x000fd000088e0406 */
.L_x_180:
[--C-:B------:R-:W-:Y:S01]  /*8e00*/  SHF.R.U64 R10, R6, UR7, R7.reuse ;  /* 0x00000007060a7c19 */ /* 0x100fe20008001207 */
[----:B------:R-:W-:Y:S01]  /*8e10*/  ULDC.64 UR4, c[0x0][0x620] ;  /* 0x0001880000047ab9 */ /* 0x000fe20000000a00 */
[----:B------:R-:W-:Y:S01]  /*8e20*/  SHF.R.U32.HI R6, RZ, UR7, R7 ;  /* 0x00000007ff067c19 */ /* 0x000fe20008011607 */
[----:B------:R-:W2:Y:S01]  /*8e30*/  LDC R22, c[0x0][0x144] ;  /* 0x00005100ff167b82 */ /* 0x000ea20000000800 */
[----:B------:R-:W-:Y:S01]  /*8e40*/  IADD3 R9, P1, RZ, -R10, RZ ;  /* 0x8000000aff097210 */ /* 0x000fe20007f3e0ff */
[----:B------:R-:W-:Y:S01]  /*8e50*/  ULDC.64 UR8, c[0x0][0x640] ;  /* 0x0001900000087ab9 */ /* 0x000fe20000000a00 */
[----:B0-----:R-:W-:Y:S01]  /*8e60*/  I2FP.F32.U32 R11, R17 ;  /* 0x00000011000b7245 */ /* 0x001fe20000201000 */
[----:B------:R-:W-:Y:S02]  /*8e70*/  ULDC UR6, c[0x0][0x608] ;  /* 0x0001820000067ab9 */ /* 0x000fe40000000800 */
[----:B------:R-:W-:Y:S01]  /*8e80*/  IMAD.X R6, RZ, RZ, ~R6, P1 ;  /* 0x000000ffff067224 */ /* 0x000fe200008e0e06 */
[----:B------:R-:W-:Y:S01]  /*8e90*/  ISETP.NE.U32.AND P1, PT, RZ, UR8, PT ;  /* 0x00000008ff007c0c */ /* 0x000fe2000bf25070 */
[----:B------:R-:W0:Y:S02]  /*8ea0*/  LDC R19, c[0x0][0x148] ;  /* 0x00005200ff137b82 */ /* 0x000e240000000800 */
[----:B------:R-:W-:Y:S01]  /*8eb0*/  IMAD R8, R6, UR4, RZ ;  /* 0x0000000406087c24 */ /* 0x000fe2000f8e02ff */
[----:B------:R-:W-:Y:S01]  /*8ec0*/  ISETP.NE.AND.EX P1, PT, RZ, UR9, PT, P1 ;  /* 0x00000009ff007c0c */ /* 0x000fe2000bf25310 */
[----:B------:R-:W-:Y:S01]  /*8ed0*/  IMAD.WIDE.U32 R6, R9, UR4, R2 ;  /* 0x0000000409067c25 */ /* 0x000fe2000f8e0002 */
[----:B------:R-:W-:-:S03]  /*8ee0*/  ULDC UR4, c[0x0][0x150] ;  /* 0x0000540000047ab9 */ /* 0x000fc60000000800 */
[----:B------:R-:W-:Y:S02]  /*8ef0*/  IMAD R9, R9, UR5, R8 ;  /* 0x0000000509097c24 */ /* 0x000fe4000f8e0208 */
[----:B------:R-:W-:Y:S01]  /*8f00*/  FMUL R8, R11, UR4 ;  /* 0x000000040b087c20 */ /* 0x000fe20008400000 */
[----:B------:R-:W-:Y:S01]  /*8f10*/  ULDC UR4, c[0x0][0x618] ;  /* 0x0001860000047ab9 */ /* 0x000fe20000000800 */
[----:B------:R-:W-:Y:S01]  /*8f20*/  ULDC UR5, c[0x0][0x154] ;  /* 0x0000550000057ab9 */ /* 0x000fe20000000800 */
[----:B------:R-:W-:-:S03]  /*8f30*/  IMAD.IADD R7, R7, 0x1, R9 ;  /* 0x0000000107077824 */ /* 0x000fc600078e0209 */
[----:B------:R-:W3:Y:S02]  /*8f40*/  F2I.U32.TRUNC.NTZ R8, R8 ;  /* 0x0000000800087305 */ /* 0x000ee4000020f000 */
[----:B------:R-:W-:Y:S02]  /*8f50*/  SHF.R.U64 R11, R6, UR4, R7 ;  /* 0x00000004060b7c19 */ /* 0x000fe40008001207 */
[----:B-1----:R-:W-:-:S05]  /*8f60*/  I2FP.F32.U32 R6, R14 ;  /* 0x0000000e00067245 */ /* 0x002fca0000201000 */
[----:B------:R-:W-:Y:S01]  /*8f70*/  FMUL R21, R6, UR5 ;  /* 0x0000000506157c20 */ /* 0x000fe20008400000 */
[----:B------:R-:W-:Y:S01]  /*8f80*/  SHF.R.U32.HI R6, RZ, UR4, R7 ;  /* 0x00000004ff067c19 */ /* 0x000fe20008011607 */
[----:B------:R-:W-:-:S03]  /*8f90*/  ULDC UR4, c[0x0][0x658] ;  /* 0x0001960000047ab9 */ /* 0x000fc60000000800 */
[--C-:B------:R-:W-:Y:S01]  /*8fa0*/  SHF.R.U64 R20, R11, UR6, R6.reuse ;  /* 0x000000060b147c19 */ /* 0x100fe20008001206 */
[----:B------:R-:W1:Y:S01]  /*8fb0*/  F2I.U32.TRUNC.NTZ R21, R21 ;  /* 0x0000001500157305 */ /* 0x000e62000020f000 */
[----:B------:R-:W-:Y:S01]  /*8fc0*/  SHF.R.U32.HI R7, RZ, UR6, R6 ;  /* 0x00000006ff077c19 */ /* 0x000fe20008011606 */
[----:B---3--:R-:W-:-:S03]  /*8fd0*/  IMAD.MOV R8, RZ, RZ, -R8 ;  /* 0x000000ffff087224 */ /* 0x008fc600078e0a08 */
[----:B------:R-:W-:Y:S01]  /*8fe0*/  SHF.R.U64 R18, R20, UR4, R7 ;  /* 0x0000000414127c19 */ /* 0x000fe20008001207 */
[----:B--2---:R-:W-:Y:S01]  /*8ff0*/  IMAD R17, R22, R8, R17 ;  /* 0x0000000816117224 */ /* 0x004fe200078e0211 */
[----:B------:R-:W-:-:S03]  /*9000*/  SHF.R.U32.HI R23, RZ, UR4, R7 ;  /* 0x00000004ff177c19 */ /* 0x000fc60008011607 */
[----:B------:R-:W-:Y:S02]  /*9010*/  IMAD.MOV.U32 R6, RZ, RZ, R18 ;  /* 0x000000ffff067224 */ /* 0x000fe400078e0012 */
[----:B------:R-:W-:Y:S01]  /*9020*/  IMAD.MOV.U32 R7, RZ, RZ, R23 ;  /* 0x000000ffff077224 */ /* 0x000fe200078e0017 */
[----:B-1----:R-:W-:Y:S06]  /*9030*/  @!P1 BRA `(.L_x_181) ;  /* 0x0000000000289947 */ /* 0x002fec0003800000 */
[----:B------:R-:W-:Y:S02]  /*9040*/  ULDC UR4, c[0x0][0x64c] ;  /* 0x0001930000047ab9 */ /* 0x000fe40000000800 */
[----:B------:R-:W-:-:S05]  /*9050*/  IADD3 R7, P1, R18, UR4, RZ ;  /* 0x0000000412077c10 */ /* 0x000fca000ff3e0ff */
[----:B------:R-:W-:-:S04]  /*9060*/  IMAD.X R23, RZ, RZ, R23, P1 ;  /* 0x000000ffff177224 */ /* 0x000fc800008e0617 */
[----:B------:R-:W-:-:S04]  /*9070*/  IMAD.WIDE.U32 R8, R23, UR8, RZ ;  /* 0x0000000817087c25 */ /* 0x000fc8000f8e00ff */
[----:B------:R-:W-:-:S04]  /*9080*/  IMAD.WIDE.U32 R8, P1, R7, UR9, R8 ;  /* 0x0000000907087c25 */ /* 0x000fc8000f820008 */
[----:B------:R-:W-:-:S04]  /*9090*/  IMAD.WIDE.U32 R6, R7, UR8, RZ ;  /* 0x0000000807067c25 */ /* 0x000fc8000f8e00ff */
[----:B------:R-:W-:Y:S01]  /*90a0*/  IMAD.MOV.U32 R6, RZ, RZ, R9 ;  /* 0x000000ffff067224 */ /* 0x000fe200078e0009 */
[----:B------:R-:W-:Y:S01]  /*90b0*/  IADD3 RZ, P4, R7, R8, RZ ;  /* 0x0000000807ff7210 */ /* 0x000fe20007f9e0ff */
[----:B------:R-:W-:-:S04]  /*90c0*/  IMAD.X R7, RZ, RZ, RZ, P1 ;  /* 0x000000ffff077224 */ /* 0x000fc800008e06ff */
[----:B------:R-:W-:-:S08]  /*90d0*/  IMAD.WIDE.U32.X R6, R23, UR9, R6, P4 ;  /* 0x0000000917067c25 */ /* 0x000fd0000a0e0406 */
.L_x_181:
[----:B------:R-:W-:Y:S01]  /*90e0*/  ULDC UR4, c[0x0][0x648] ;  /* 0x0001920000047ab9 */ /* 0x000fe20000000800 */
[----:B------:R-:W-:Y:S01]  /*90f0*/  LOP3.LUT R20, R20, UR17, RZ, 0xc0, !PT ;  /* 0x0000001114147c12 */ /* 0x000fe2000f8ec0ff */
[----:B------:R-:W-:Y:S01]  /*9100*/  IMAD.MOV R21, RZ, RZ, -R21 ;  /* 0x000000ffff157224 */ /* 0x000fe200078e0a15 */
[----:B------:R-:W-:Y:S01]  /*9110*/  SHF.R.U64 R7, R6, UR4, R7 ;  /* 0x0000000406077c19 */ /* 0x000fe20008001207 */
[----:B------:R-:W-:Y:S01]  /*9120*/  ULDC UR4, c[0x0][0x638] ;  /* 0x00018e0000047ab9 */ /* 0x000fe20000000800 */
[----:B------:R-:W-:Y:S01]  /*9130*/  LOP3.LUT R11, R11, UR16, RZ, 0xc0, !PT ;  /* 0x000000100b0b7c12 */ /* 0x000fe2000f8ec0ff */
[----:B0-----:R-:W-:Y:S01]  /*9140*/  @P3 IMAD R17, R19, R21, R14 ;  /* 0x0000001513113224 */ /* 0x001fe200078e020e */
[----:B------:R-:W-:Y:S01]  /*9150*/  ULDC UR5, c[0x0][0x610] ;  /* 0x0001840000057ab9 */ /* 0x000fe20000000800 */
[----:B------:R-:W-:Y:S02]  /*9160*/  IMAD.MOV R9, RZ, RZ, -R7 ;  /* 0x000000ffff097224 */ /* 0x000fe400078e0a07 */
[----:B------:R-:W-:-:S02]  /*9170*/  IMAD R20, R7, UR18, R20 ;  /* 0x0000001207147c24 */ /* 0x000fc4000f8e0214 */
[----:B------:R-:W-:Y:S01]  /*9180*/  IMAD R18, R9, UR4, R18 ;  /* 0x0000000409127c24 */ /* 0x000fe2000f8e0212 */
[----:B------:R-:W-:Y:S01]  /*9190*/  ULDC UR4, c[0x0][0x600] ;  /* 0x0001800000047ab9 */ /* 0x000fe20000000800 */
[----:B------:R-:W-:Y:S02]  /*91a0*/  IMAD R17, R20, UR5, R17 ;  /* 0x0000000514117c24 */ /* 0x000fe4000f8e0211 */
[----:B------:R-:W-:Y:S02]  /*91b0*/  IMAD R18, R18, UR4, R11 ;  /* 0x0000000412127c24 */ /* 0x000fe4000f8e020b */
[----:B------:R-:W-:Y:S02]  /*91c0*/  IMAD.MOV.U32 R7, RZ, RZ, 0x1 ;  /* 0x00000001ff077424 */ /* 0x000fe400078e00ff */
[----:B------:R-:W-:Y:S01]  /*91d0*/  IMAD.MOV.U32 R6, RZ, RZ, R10 ;  /* 0x000000ffff067224 */ /* 0x000fe200078e000a */
[----:B------:R-:W-:Y:S02]  /*91e0*/  SEL R14, R18, R17, !P3 ;  /* 0x00000011120e7207 */ /* 0x000fe40005800000 */
[----:B------:R-:W-:-:S07]  /*91f0*/  SEL R11, R17, R18, !P3 ;  /* 0x00000012110b7207 */ /* 0x000fce0005800000 */
.L_x_179:
[----:B------:R-:W-:Y:S05]  /*9200*/  BSYNC B1 ;  /* 0x0000000000017941 */ /* 0x000fea0003800000 */
.L_x_178:
[----:B------:R-:W-:-:S13]  /*9210*/  LOP3.LUT P1, RZ, R7, 0xff, RZ, 0xc0, !PT ;  /* 0x000000ff07ff7812 */ /* 0x000fda000782c0ff */
[----:B------:R-:W-:Y:S05]  /*9220*/  @P1 BRA `(.L_x_182) ;  /* 0xfffffff4004c1947 */ /* 0x000fea000383ffff */
[----:B------:R-:W-:Y:S05]  /*9230*/  BSYNC B0 ;  /* 0x0000000000007941 */ /* 0x000fea0003800000 */
.L_x_170:
[----:B------:R-:W-:-:S03]  /*9240*/  UMOV UR4, 0xffffffff ;  /* 0xffffffff00047882 */ /* 0x000fc60000000000 */
[----:B------:R-:W-:Y:S05]  /*9250*/  BRA.DIV UR4, `(.L_x_183) ;  /* 0x0000000e04a47947 */ /* 0x000fea000b800000 */
[----:B------:R-:W-:-:S13]  /*9260*/  ELECT P0, URZ, PT ;  /* 0x00000000003f782f */ /* 0x000fda0003800000 */
.L_x_215:
[----:B------:R-:W-:Y:S04]  /*9270*/  BSSY B0, `(.L_x_184) ;  /* 0x00000cd000007945 */ /* 0x000fe80003800000 */
[----:B------:R-:W-:Y:S05]  /*9280*/  @!P0 BRA `(.L_x_185) ;  /* 0x0000000c002c8947 */ /* 0x000fea0003800000 */
[----:B------:R-:W-:-:S04]  /*9290*/  LOP3.LUT R4, R4, 0x2, RZ, 0xfc, !PT ;  /* 0x0000000204047812 */ /* 0x000fc800078efcff */
[----:B------:R-:W-:-:S13]  /*92a0*/  ISETP.NE.AND P0, PT, R4, 0x3, PT ;  /* 0x000000030400780c */ /* 0x000fda0003f05270 */
[----:B------:R-:W-:Y:S05]  /*92b0*/  @!P0 BRA `(.L_x_186) ;  /* 0x0000000000048947 */ /* 0x000fea0003800000 */
[----:B------:R-:W-:Y:S01]  /*92c0*/  BPT.TRAP 0x1 ;  /* 0x000000040000795c */ /* 0x000fe20000300000 */
.L_x_186:
[----:B------:R-:W0:Y:S01]  /*92d0*/  S2R R3, SR_CgaCtaId ;  /* 0x0000000000037919 */ /* 0x000e220000008800 */
[----:B------:R-:W-:-:S04]  /*92e0*/  MOV R0, 0x400 ;  /* 0x0000040000007802 */ /* 0x000fc80000000f00 */
[----:B0-----:R-:W-:Y:S02]  /*92f0*/  LEA R0, R3, R0, 0x18 ;  /* 0x0000000003007211 */ /* 0x001fe400078ec0ff */
[----:B------:R-:W-:-:S03]  /*9300*/  SHF.L.U32 R3, R5, 0x1f, RZ ;  /* 0x0000001f05037819 */ /* 0x000fc600000006ff */
[----:B------:R-:W-:-:S04]  /*9310*/  VIADD R0, R0, 0xb0 ;  /* 0x000000b000007836 */ /* 0x000fc80000000000 */
[C---:B------:R-:W-:Y:S02]  /*9320*/  IMAD R6, R13.reuse, 0x8, R0 ;  /* 0x000000080d067824 */ /* 0x040fe400078e0200 */
[----:B------:R-:W-:Y:S02]  /*9330*/  VIADD R13, R13, 0x1 ;  /* 0x000000010d0d7836 */ /* 0x000fe40000000000 */
[----:B------:R-:W0:Y:S03]  /*9340*/  SYNCS.PHASECHK.TRANS64.TRYWAIT P0, [R6+URZ], R3 ;  /* 0x00000003060075a7 */ /* 0x000e26000800017f */
[----:B------:R-:W-:-:S04]  /*9350*/  ISETP.NE.AND P1, PT, R13, 0x16, PT ;  /* 0x000000160d00780c */ /* 0x000fc80003f25270 */
[----:B------:R-:W-:Y:S02]  /*9360*/  SEL R2, RZ, 0x1, P1 ;  /* 0x00000001ff027807 */ /* 0x000fe40000800000 */
[----:B------:R-:W-:Y:S02]  /*9370*/  SEL R13, R13, RZ, P1 ;  /* 0x000000ff0d0d7207 */ /* 0x000fe40000800000 */
[----:B------:R-:W-:-:S03]  /*9380*/  LOP3.LUT R8, R5, R2, RZ, 0x3c, !PT ;  /* 0x0000000205087212 */ /* 0x000fc600078e3cff */
[----:B------:R-:W-:Y:S01]  /*9390*/  IMAD R7, R13, 0x8, R0 ;  /* 0x000000080d077824 */ /* 0x000fe200078e0200 */
[----:B------:R-:W-:Y:S01]  /*93a0*/  SHF.L.U32 R4, R8, 0x1f, RZ ;  /* 0x0000001f08047819 */ /* 0x000fe200000006ff */
[----:B0-----:R-:W-:Y:S06]  /*93b0*/  @!P0 BRA `(.L_x_187) ;  /* 0x0000000c00708947 */ /* 0x001fec0003800000 */
.L_x_216:
[----:B------:R-:W1:Y:S01]  /*93c0*/  SYNCS.PHASECHK.TRANS64.TRYWAIT P0, [R7+URZ], R4 ;  /* 0x00000004070075a7 */ /* 0x000e62000800017f */
[----:B------:R-:W-:-:S05]  /*93d0*/  VIADD R2, R13, 0x1 ;  /* 0x000000010d027836 */ /* 0x000fca0000000000 */
[----:B------:R-:W-:-:S04]  /*93e0*/  ISETP.NE.AND P1, PT, R2, 0x16, PT ;  /* 0x000000160200780c */ /* 0x000fc80003f25270 */
[----:B0-----:R-:W-:Y:S02]  /*93f0*/  SEL R3, RZ, 0x1, P1 ;  /* 0x00000001ff037807 */ /* 0x001fe40000800000 */
[----:B------:R-:W-:Y:S02]  /*9400*/  SEL R9, R2, RZ, P1 ;  /* 0x000000ff02097207 */ /* 0x000fe40000800000 */
[----:B------:R-:W-:-:S03]  /*9410*/  LOP3.LUT R8, R8, R3, RZ, 0x3c, !PT ;  /* 0x0000000308087212 */ /* 0x000fc600078e3cff */
[----:B------:R-:W-:Y:S01]  /*9420*/  IMAD R6, R9, 0x8, R0 ;  /* 0x0000000809067824 */ /* 0x000fe200078e0200 */
[----:B------:R-:W-:Y:S01]  /*9430*/  SHF.L.U32 R5, R8, 0x1f, RZ ;  /* 0x0000001f08057819 */ /* 0x000fe200000006ff */
[----:B-1----:R-:W-:Y:S06]  /*9440*/  @!P0 BRA `(.L_x_188) ;  /* 0x0000000c00608947 */ /* 0x002fec0003800000 */
.L_x_217:
[----:B------:R-:W1:Y:S01]  /*9450*/  SYNCS.PHASECHK.TRANS64.TRYWAIT P0, [R6+URZ], R5 ;  /* 0x00000005060075a7 */ /* 0x000e62000800017f */
[----:B------:R-:W-:-:S05]  /*9460*/  VIADD R2, R9, 0x1 ;  /* 0x0000000109027836 */ /* 0x000fca0000000000 */
[----:B------:R-:W-:-:S04]  /*9470*/  ISETP.NE.AND P1, PT, R2, 0x16, PT ;  /* 0x000000160200780c */ /* 0x000fc80003f25270 */
[----:B------:R-:W-:Y:S02]  /*9480*/  SEL R3, RZ, 0x1, P1 ;  /* 0x00000001ff037807 */ /* 0x000fe40000800000 */
[----:B0-----:R-:W-:Y:S02]  /*9490*/  SEL R7, R2, RZ, P1 ;  /* 0x000000ff02077207 */ /* 0x001fe40000800000 */
[----:B------:R-:W-:-:S03]  /*94a0*/  LOP3.LUT R8, R8, R3, RZ, 0x3c, !PT ;  /* 0x0000000308087212 */ /* 0x000fc600078e3cff */
[----:B------:R-:W-:Y:S01]  /*94b0*/  IMAD R9, R7, 0x8, R0 ;  /* 0x0000000807097824 */ /* 0x000fe200078e0200 */
[----:B------:R-:W-:Y:S01]  /*94c0*/  SHF.L.U32 R4, R8, 0x1f, RZ ;  /* 0x0000001f08047819 */ /* 0x000fe200000006ff */
[----:B-1----:R-:W-:Y:S06]  /*94d0*/  @!P0 BRA `(.L_x_189) ;  /* 0x0000000c00508947 */ /* 0x002fec0003800000 */
.L_x_218:
[----:B------:R-:W1:Y:S01]  /*94e0*/  SYNCS.PHASECHK.TRANS64.TRYWAIT P0, [R9+URZ], R4 ;  /* 0x00000004090075a7 */ /* 0x000e62000800017f */
[----:B------:R-:W-:-:S05]  /*94f0*/  VIADD R2, R7, 0x1 ;  /* 0x0000000107027836 */ /* 0x000fca0000000000 */
[----:B------:R-:W-:-:S04]  /*9500*/  ISETP.NE.AND P1, PT, R2, 0x16, PT ;  /* 0x000000160200780c */ /* 0x000fc80003f25270 */
[----:B------:R-:W-:Y:S02]  /*9510*/  SEL R3, RZ, 0x1, P1 ;  /* 0x00000001ff037807 */ /* 0x000fe40000800000 */
[----:B------:R-:W-:Y:S02]  /*9520*/  SEL R7, R2, RZ, P1 ;  /* 0x000000ff02077207 */ /* 0x000fe40000800000 */
[----:B------:R-:W-:-:S03]  /*9530*/  LOP3.LUT R8, R8, R3, RZ, 0x3c, !PT ;  /* 0x0000000308087212 */ /* 0x000fc600078e3cff */
[----:B0-----:R-:W-:Y:S01]  /*9540*/  IMAD R6, R7, 0x8, R0 ;  /* 0x0000000807067824 */ /* 0x001fe200078e0200 */
[----:B------:R-:W-:Y:S01]  /*9550*/  SHF.L.U32 R5, R8, 0x1f, RZ ;  /* 0x0000001f08057819 */ /* 0x000fe200000006ff */
[----:B-1----:R-:W-:Y:S06]  /*9560*/  @!P0 BRA `(.L_x_190) ;  /* 0x0000000c00408947 */ /* 0x002fec0003800000 */
.L_x_219:
        /* <DEDUP_REMOVED lines=9> */
.L_x_220:
        /* <DEDUP_REMOVED lines=9> */
.L_x_221:
        /* <DEDUP_REMOVED lines=9> */
.L_x_222:
        /* <DEDUP_REMOVED lines=9> */
.L_x_223:
        /* <DEDUP_REMOVED lines=9> */
.L_x_224:
        /* <DEDUP_REMOVED lines=9> */
.L_x_225:
        /* <DEDUP_REMOVED lines=9> */
.L_x_226:
        /* <DEDUP_REMOVED lines=9> */
.L_x_227:
        /* <DEDUP_REMOVED lines=9> */
.L_x_228:
        /* <DEDUP_REMOVED lines=9> */
.L_x_229:
        /* <DEDUP_REMOVED lines=9> */
.L_x_230:
        /* <DEDUP_REMOVED lines=9> */
.L_x_231:
        /* <DEDUP_REMOVED lines=9> */
.L_x_232:
        /* <DEDUP_REMOVED lines=9> */
.L_x_233:
        /* <DEDUP_REMOVED lines=9> */
.L_x_234:
        /* <DEDUP_REMOVED lines=9> */
.L_x_235:
[----:B------:R-:W1:Y:S01]  /*9e70*/  SYNCS.PHASECHK.TRANS64.TRYWAIT P0, [R6+URZ], R5 ;  /* 0x00000005060075a7 */ /* 0x000e62000800017f */
[----:B------:R-:W-:-:S05]  /*9e80*/  VIADD R2, R7, 0x1 ;  /* 0x0000000107027836 */ /* 0x000fca0000000000 */
[----:B------:R-:W-:-:S04]  /*9e90*/  ISETP.NE.AND P1, PT, R2, 0x16, PT ;  /* 0x000000160200780c */ /* 0x000fc80003f25270 */
[----:B0-----:R-:W-:Y:S02]  /*9ea0*/  SEL R4, RZ, 0x1, P1 ;  /* 0x00000001ff047807 */ /* 0x001fe40000800000 */
[----:B------:R-:W-:Y:S02]  /*9eb0*/  SEL R3, R2, RZ, P1 ;  /* 0x000000ff02037207 */ /* 0x000fe40000800000 */
[----:B------:R-:W-:Y:S01]  /*9ec0*/  LOP3.LUT R4, R11, R4, RZ, 0x3c, !PT ;  /* 0x000000040b047212 */ /* 0x000fe200078e3cff */
[----:B-1----:R-:W-:Y:S06]  /*9ed0*/  @!P0 BRA `(.L_x_207) ;  /* 0x0000000800388947 */ /* 0x002fec0003800000 */
.L_x_236:
[----:B------:R-:W-:Y:S01]  /*9ee0*/  IMAD R3, R3, 0x8, R0 ;  /* 0x0000000803037824 */ /* 0x000fe200078e0200 */
[----:B------:R-:W-:-:S07]  /*9ef0*/  SHF.L.U32 R0, R4, 0x1f, RZ ;  /* 0x0000001f04007819 */ /* 0x000fce00000006ff */
.L_x_208:
[----:B-1----:R1:W2:Y:S02]  /*9f00*/  SYNCS.PHASECHK.TRANS64.TRYWAIT P0, [R3+URZ], R0 ;  /* 0x00000000030075a7 */ /* 0x0022a4000800017f */
[----:B--2---:R-:W-:Y:S05]  /*9f10*/  @!P0 NANOSLEEP.SYNCS 0x989680 ;  /* 0x009896800000895d */ /* 0x004fea0003900000 */
[----:B------:R-:W2:Y:S02]  /*9f20*/  @!P0 SYNCS.PHASECHK.TRANS64 P0, [R3+URZ], R0 ;  /* 0x00000000030085a7 */ /* 0x000ea4000800007f */
[----:B--2---:R-:W-:Y:S05]  /*9f30*/  @!P0 BRA `(.L_x_208) ;  /* 0xfffffffc00f08947 */ /* 0x004fea000383ffff */
.L_x_185:
[----:B------:R-:W-:Y:S05]  /*9f40*/  BSYNC B0 ;  /* 0x0000000000007941 */ /* 0x000fea0003800000 */
.L_x_184:
[----:B------:R-:W-:Y:S05]  /*9f50*/  EXIT ;  /* 0x000000000000794d */ /* 0x000fea0003800000 */
.L_x_18:
[----:B-1----:R-:W-:-:S04]  /*9f60*/  IMAD.U32 R11, RZ, RZ, UR7 ;  /* 0x00000007ff0b7e24 */ /* 0x002fc8000f8e00ff */
[----:B------:R1:W4:Y:S03]  /*9f70*/  SYNCS.PHASECHK.TRANS64.TRYWAIT P0, [R11+URZ], R10 ;  /* 0x0000000a0b0075a7 */ /* 0x000326000800017f */
[----:B----4-:R-:W-:Y:S05]  /*9f80*/  @!P0 NANOSLEEP.SYNCS 0x989680 ;  /* 0x009896800000895d */ /* 0x010fea0003900000 */
[----:B------:R-:W4:Y:S02]  /*9f90*/  @!P0 SYNCS.PHASECHK.TRANS64 P0, [R11+URZ], R10 ;  /* 0x0000000a0b0085a7 */ /* 0x000f24000800007f */
[----:B----4-:R-:W-:Y:S05]  /*9fa0*/  @!P0 BRA `(.L_x_18) ;  /* 0xfffffffc00ec8947 */ /* 0x010fea000383ffff */
[----:B------:R-:W-:Y:S05]  /*9fb0*/  BRA `(.L_x_17) ;  /* 0xffffff7800087947 */ /* 0x000fea000383ffff */
.L_x_24:
[----:B-1----:R-:W-:-:S04]  /*9fc0*/  IMAD.U32 R12, RZ, RZ, UR12 ;  /* 0x0000000cff0c7e24 */ /* 0x002fc8000f8e00ff */
[----:B------:R1:W4:Y:S03]  /*9fd0*/  SYNCS.PHASECHK.TRANS64.TRYWAIT P0, [R12+URZ], R11 ;  /* 0x0000000b0c0075a7 */ /* 0x000326000800017f */
[----:B----4-:R-:W-:Y:S05]  /*9fe0*/  @!P0 NANOSLEEP.SYNCS 0x989680 ;  /* 0x009896800000895d */ /* 0x010fea0003900000 */
[----:B------:R-:W4:Y:S02]  /*9ff0*/  @!P0 SYNCS.PHASECHK.TRANS64 P0, [R12+URZ], R11 ;  /* 0x0000000b0c0085a7 */ /* 0x000f24000800007f */
[----:B----4-:R-:W-:Y:S05]  /*a000*/  @!P0 BRA `(.L_x_24) ;  /* 0xfffffffc00ec8947 */ /* 0x010fea000383ffff */
[----:B------:R-:W-:Y:S05]  /*a010*/  BRA `(.L_x_23) ;  /* 0xffffff8000447947 */ /* 0x000fea000383ffff */
.L_x_171:
[----:B------:R-:W-:Y:S01]  /*a020*/  BSSY B1, `(.L_x_209) ;  /* 0x0000006000017945 */ /* 0x000fe20003800000 */
[----:B------:R-:W-:-:S07]  /*a030*/  IMAD.MOV.U32 R7, RZ, RZ, -0x1 ;  /* 0xffffffffff077424 */ /* 0x000fce00078e00ff */
[----:B------:R-:W-:Y:S05]  /*a040*/  WARPSYNC.COLLECTIVE R7, `(.L_x_210) ;  /* 0x00000000070c7348 */ /* 0x000fea0003c00000 */
[----:B------:R-:W-:Y:S02]  /*a050*/  ELECT P1, UR62, PT ;  /* 0x00000000003e782f */ /* 0x000fe40003820000 */
[----:B------:R-:W-:Y:S01]  /*a060*/  MOV R7, UR62 ;  /* 0x0000003e00077c02 */ /* 0x000fe20008000f00 */
[----:B------:R-:W-:Y:S10]  /*a070*/  ENDCOLLECTIVE ;  /* 0x000000000000791b */ /* 0x000ff40003800000 */
.L_x_210:
[----:B------:R-:W-:Y:S05]  /*a080*/  BSYNC B1 ;  /* 0x0000000000017941 */ /* 0x000fea0003800000 */
.L_x_209:
[----:B------:R-:W-:Y:S05]  /*a090*/  BRA `(.L_x_211) ;  /* 0xffffffe400bc7947 */ /* 0x000fea000383ffff */
.L_x_174:
[----:B-1----:R1:W2:Y:S02]  /*a0a0*/  SYNCS.PHASECHK.TRANS64.TRYWAIT P1, [R19+URZ+0xb0], R10 ;  /* 0x0000b00a130075a7 */ /* 0x0022a4000802017f */
[----:B--2---:R-:W-:Y:S05]  /*a0b0*/  @!P1 NANOSLEEP.SYNCS 0x989680 ;  /* 0x009896800000995d */ /* 0x004fea0003900000 */
[----:B------:R-:W2:Y:S02]  /*a0c0*/  @!P1 SYNCS.PHASECHK.TRANS64 P1, [R19+URZ+0xb0], R10 ;  /* 0x0000b00a130095a7 */ /* 0x000ea4000802007f */
[----:B--2---:R-:W-:Y:S05]  /*a0d0*/  @!P1 BRA `(.L_x_174) ;  /* 0xfffffffc00f09947 */ /* 0x004fea000383ffff */
[----:B------:R-:W-:Y:S05]  /*a0e0*/  BRA `(.L_x_212) ;  /* 0xffffffe400f07947 */ /* 0x000fea000383ffff */
.L_x_183:
[----:B------:R-:W-:Y:S01]  /*a0f0*/  BSSY B0, `(.L_x_213) ;  /* 0x0000006000007945 */ /* 0x000fe20003800000 */
[----:B------:R-:W-:-:S07]  /*a100*/  IMAD.MOV.U32 R7, RZ, RZ, -0x1 ;  /* 0xffffffffff077424 */ /* 0x000fce00078e00ff */
[----:B------:R-:W-:Y:S05]  /*a110*/  WARPSYNC.COLLECTIVE R7, `(.L_x_214) ;  /* 0x00000000070c7348 */ /* 0x000fea0003c00000 */
[----:B------:R-:W-:Y:S02]  /*a120*/  ELECT P1, UR62, PT ;  /* 0x00000000003e782f */ /* 0x000fe40003820000 */
[----:B------:R-:W-:Y:S01]  /*a130*/  MOV R7, UR62 ;  /* 0x0000003e00077c02 */ /* 0x000fe20008000f00 */
[----:B------:R-:W-:Y:S10]  /*a140*/  ENDCOLLECTIVE ;  /* 0x000000000000791b */ /* 0x000ff40003800000 */
.L_x_214:
[----:B------:R-:W-:Y:S05]  /*a150*/  BSYNC B0 ;  /* 0x0000000000007941 */ /* 0x000fea0003800000 */
.L_x_213:
[----:B------:R-:W-:Y:S01]  /*a160*/  PLOP3.LUT P0, PT, P1, PT, PT, 0x80, 0x0 ;  /* 0x000000000000781c */ /* 0x000fe20000f0f070 */
[----:B------:R-:W-:-:S12]  /*a170*/  BRA `(.L_x_215) ;  /* 0xfffffff0003c7947 */ /* 0x000fd8000383ffff */
.L_x_187:
[----:B0-----:R0:W1:Y:S02]  /*a180*/  SYNCS.PHASECHK.TRANS64.TRYWAIT P0, [R6+URZ], R3 ;  /* 0x00000003060075a7 */ /* 0x001064000800017f */
[----:B-1----:R-:W-:Y:S05]  /*a190*/  @!P0 NANOSLEEP.SYNCS 0x989680 ;  /* 0x009896800000895d */ /* 0x002fea0003900000 */
[----:B------:R-:W1:Y:S02]  /*a1a0*/  @!P0 SYNCS.PHASECHK.TRANS64 P0, [R6+URZ], R3 ;  /* 0x00000003060085a7 */ /* 0x000e64000800007f */
[----:B-1----:R-:W-:Y:S05]  /*a1b0*/  @!P0 BRA `(.L_x_187) ;  /* 0xfffffffc00f08947 */ /* 0x002fea000383ffff */
[----:B------:R-:W-:Y:S05]  /*a1c0*/  BRA `(.L_x_216) ;  /* 0xfffffff0007c7947 */ /* 0x000fea000383ffff */
.L_x_188:
[----:B0-----:R0:W1:Y:S02]  /*a1d0*/  SYNCS.PHASECHK.TRANS64.TRYWAIT P0, [R7+URZ], R4 ;  /* 0x00000004070075a7 */ /* 0x001064000800017f */
[----:B-1----:R-:W-:Y:S05]  /*a1e0*/  @!P0 NANOSLEEP.SYNCS 0x989680 ;  /* 0x009896800000895d */ /* 0x002fea0003900000 */
[----:B------:R-:W1:Y:S02]  /*a1f0*/  @!P0 SYNCS.PHASECHK.TRANS64 P0, [R7+URZ], R4 ;  /* 0x00000004070085a7 */ /* 0x000e64000800007f */
[----:B-1----:R-:W-:Y:S05]  /*a200*/  @!P0 BRA `(.L_x_188) ;  /* 0xfffffffc00f08947 */ /* 0x002fea000383ffff */
[----:B------:R-:W-:Y:S05]  /*a210*/  BRA `(.L_x_217) ;  /* 0xfffffff0008c7947 */ /* 0x000fea000383ffff */
.L_x_189:
[----:B0-----:R0:W1:Y:S02]  /*a220*/  SYNCS.PHASECHK.TRANS64.TRYWAIT P0, [R6+URZ], R5 ;  /* 0x00000005060075a7 */ /* 0x001064000800017f */
[----:B-1----:R-:W-:Y:S05]  /*a230*/  @!P0 NANOSLEEP.SYNCS 0x989680 ;  /* 0x009896800000895d */ /* 0x002fea0003900000 */
[----:B------:R-:W1:Y:S02]  /*a240*/  @!P0 SYNCS.PHASECHK.TRANS64 P0, [R6+URZ], R5 ;  /* 0x00000005060085a7 */ /* 0x000e64000800007f */
[----:B-1----:R-:W-:Y:S05]  /*a250*/  @!P0 BRA `(.L_x_189) ;  /* 0xfffffffc00f08947 */ /* 0x002fea000383ffff */
[----:B------:R-:W-:Y:S05]  /*a260*/  BRA `(.L_x_218) ;  /* 0xfffffff0009c7947 */ /* 0x000fea000383ffff */
.L_x_190:
[----:B0-----:R0:W1:Y:S02]  /*a270*/  SYNCS.PHASECHK.TRANS64.TRYWAIT P0, [R9+URZ], R4 ;  /* 0x00000004090075a7 */ /* 0x001064000800017f */
[----:B-1----:R-:W-:Y:S05]  /*a280*/  @!P0 NANOSLEEP.SYNCS 0x989680 ;  /* 0x009896800000895d */ /* 0x002fea0003900000 */
[----:B------:R-:W1:Y:S02]  /*a290*/  @!P0 SYNCS.PHASECHK.TRANS64 P0, [R9+URZ], R4 ;  /* 0x00000004090085a7 */ /* 0x000e64000800007f */
[----:B-1----:R-:W-:Y:S05]  /*a2a0*/  @!P0 BRA `(.L_x_190) ;  /* 0xfffffffc00f08947 */ /* 0x002fea000383ffff */
[----:B------:R-:W-:Y:S05]  /*a2b0*/  BRA `(.L_x_219) ;  /* 0xfffffff000ac7947 */ /* 0x000fea000383ffff */
.L_x_191:
[----:B0-----:R0:W1:Y:S02]  /*a2c0*/  SYNCS.PHASECHK.TRANS64.TRYWAIT P0, [R6+URZ], R5 ;  /* 0x00000005060075a7 */ /* 0x001064000800017f */
[----:B-1----:R-:W-:Y:S05]  /*a2d0*/  @!P0 NANOSLEEP.SYNCS 0x989680 ;  /* 0x009896800000895d */ /* 0x002fea0003900000 */
[----:B------:R-:W1:Y:S02]  /*a2e0*/  @!P0 SYNCS.PHASECHK.TRANS64 P0, [R6+URZ], R5 ;  /* 0x00000005060085a7 */ /* 0x000e64000800007f */
[----:B-1----:R-:W-:Y:S05]  /*a2f0*/  @!P0 BRA `(.L_x_191) ;  /* 0xfffffffc00f08947 */ /* 0x002fea000383ffff */
[----:B------:R-:W-:Y:S05]  /*a300*/  BRA `(.L_x_220) ;  /* 0xfffffff000bc7947 */ /* 0x000fea000383ffff */
.L_x_192:
[----:B0-----:R0:W1:Y:S02]  /*a310*/  SYNCS.PHASECHK.TRANS64.TRYWAIT P0, [R9+URZ], R4 ;  /* 0x00000004090075a7 */ /* 0x001064000800017f */
[----:B-1----:R-:W-:Y:S05]  /*a320*/  @!P0 NANOSLEEP.SYNCS 0x989680 ;  /* 0x009896800000895d */ /* 0x002fea0003900000 */
[----:B------:R-:W1:Y:S02]  /*a330*/  @!P0 SYNCS.PHASECHK.TRANS64 P0, [R9+URZ], R4 ;  /* 0x00000004090085a7 */ /* 0x000e64000800007f */
[----:B-1----:R-:W-:Y:S05]  /*a340*/  @!P0 BRA `(.L_x_192) ;  /* 0xfffffffc00f08947 */ /* 0x002fea000383ffff */
[----:B------:R-:W-:Y:S05]  /*a350*/  BRA `(.L_x_221) ;  /* 0xfffffff000cc7947 */ /* 0x000fea000383ffff */
.L_x_193:
[----:B0-----:R0:W1:Y:S02]  /*a360*/  SYNCS.PHASECHK.TRANS64.TRYWAIT P0, [R6+URZ], R5 ;  /* 0x00000005060075a7 */ /* 0x001064000800017f */
[----:B-1----:R-:W-:Y:S05]  /*a370*/  @!P0 NANOSLEEP.SYNCS 0x989680 ;  /* 0x009896800000895d */ /* 0x002fea0003900000 */
[----:B------:R-:W1:Y:S02]  /*a380*/  @!P0 SYNCS.PHASECHK.TRANS64 P0, [R6+URZ], R5 ;  /* 0x00000005060085a7 */ /* 0x000e64000800007f */
[----:B-1----:R-:W-:Y:S05]  /*a390*/  @!P0 BRA `(.L_x_193) ;  /* 0xfffffffc00f08947 */ /* 0x002fea000383ffff */
[----:B------:R-:W-:Y:S05]  /*a3a0*/  BRA `(.L_x_222) ;  /* 0xfffffff000dc7947 */ /* 0x000fea000383ffff */
.L_x_194:
[----:B0-----:R0:W1:Y:S02]  /*a3b0*/  SYNCS.PHASECHK.TRANS64.TRYWAIT P0, [R9+URZ], R4 ;  /* 0x00000004090075a7 */ /* 0x001064000800017f */
[----:B-1----:R-:W-:Y:S05]  /*a3c0*/  @!P0 NANOSLEEP.SYNCS 0x989680 ;  /* 0x009896800000895d */ /* 0x002fea0003900000 */
[----:B------:R-:W1:Y:S02]  /*a3d0*/  @!P0 SYNCS.PHASECHK.TRANS64 P0, [R9+URZ], R4 ;  /* 0x00000004090085a7 */ /* 0x000e64000800007f */
[----:B-1----:R-:W-:Y:S05]  /*a3e0*/  @!P0 BRA `(.L_x_194) ;  /* 0xfffffffc00f08947 */ /* 0x002fea000383ffff */
[----:B------:R-:W-:Y:S05]  /*a3f0*/  BRA `(.L_x_223) ;  /* 0xfffffff000ec7947 */ /* 0x000fea000383ffff */
.L_x_195:
[----:B0-----:R0:W1:Y:S02]  /*a400*/  SYNCS.PHASECHK.TRANS64.TRYWAIT P0, [R6+URZ], R5 ;  /* 0x00000005060075a7 */ /* 0x001064000800017f */
[----:B-1----:R-:W-:Y:S05]  /*a410*/  @!P0 NANOSLEEP.SYNCS 0x989680 ;  /* 0x009896800000895d */ /* 0x002fea0003900000 */
[----:B------:R-:W1:Y:S02]  /*a420*/  @!P0 SYNCS.PHASECHK.TRANS64 P0, [R6+URZ], R5 ;  /* 0x00000005060085a7 */ /* 0x000e64000800007f */
[----:B-1----:R-:W-:Y:S05]  /*a430*/  @!P0 BRA `(.L_x_195) ;  /* 0xfffffffc00f08947 */ /* 0x002fea000383ffff */
[----:B------:R-:W-:Y:S05]  /*a440*/  BRA `(.L_x_224) ;  /* 0xfffffff000fc7947 */ /* 0x000fea000383ffff */
.L_x_196:
[----:B0-----:R0:W1:Y:S02]  /*a450*/  SYNCS.PHASECHK.TRANS64.TRYWAIT P0, [R9+URZ], R4 ;  /* 0x00000004090075a7 */ /* 0x001064000800017f */
[----:B-1----:R-:W-:Y:S05]  /*a460*/  @!P0 NANOSLEEP.SYNCS 0x989680 ;  /* 0x009896800000895d */ /* 0x002fea0003900000 */
[----:B------:R-:W1:Y:S02]  /*a470*/  @!P0 SYNCS.PHASECHK.TRANS64 P0, [R9+URZ], R4 ;  /* 0x00000004090085a7 */ /* 0x000e64000800007f */
[----:B-1----:R-:W-:Y:S05]  /*a480*/  @!P0 BRA `(.L_x_196) ;  /* 0xfffffffc00f08947 */ /* 0x002fea000383ffff */
[----:B------:R-:W-:Y:S05]  /*a490*/  BRA `(.L_x_225) ;  /* 0xfffffff4000c7947 */ /* 0x000fea000383ffff */
.L_x_197:
[----:B0-----:R0:W1:Y:S02]  /*a4a0*/  SYNCS.PHASECHK.TRANS64.TRYWAIT P0, [R6+URZ], R5 ;  /* 0x00000005060075a7 */ /* 0x001064000800017f */
[----:B-1----:R-:W-:Y:S05]  /*a4b0*/  @!P0 NANOSLEEP.SYNCS 0x989680 ;  /* 0x009896800000895d */ /* 0x002fea0003900000 */
[----:B------:R-:W1:Y:S02]  /*a4c0*/  @!P0 SYNCS.PHASECHK.TRANS64 P0, [R6+URZ], R5 ;  /* 0x00000005060085a7 */ /* 0x000e64000800007f */
[----:B-1----:R-:W-:Y:S05]  /*a4d0*/  @!P0 BRA `(.L_x_197) ;  /* 0xfffffffc00f08947 */ /* 0x002fea000383ffff */
[----:B------:R-:W-:Y:S05]  /*a4e0*/  BRA `(.L_x_226) ;  /* 0xfffffff4001c7947 */ /* 0x000fea000383ffff */
.L_x_198:
[----:B0-----:R0:W1:Y:S02]  /*a4f0*/  SYNCS.PHASECHK.TRANS64.TRYWAIT P0, [R9+URZ], R4 ;  /* 0x00000004090075a7 */ /* 0x001064000800017f */
[----:B-1----:R-:W-:Y:S05]  /*a500*/  @!P0 NANOSLEEP.SYNCS 0x989680 ;  /* 0x009896800000895d */ /* 0x002fea0003900000 */
[----:B------:R-:W1:Y:S02]  /*a510*/  @!P0 SYNCS.PHASECHK.TRANS64 P0, [R9+URZ], R4 ;  /* 0x00000004090085a7 */ /* 0x000e64000800007f */
[----:B-1----:R-:W-:Y:S05]  /*a520*/  @!P0 BRA `(.L_x_198) ;  /* 0xfffffffc00f08947 */ /* 0x002fea000383ffff */
[----:B------:R-:W-:Y:S05]  /*a530*/  BRA `(.L_x_227) ;  /* 0xfffffff4002c7947 */ /* 0x000fea000383ffff */
.L_x_199:
[----:B0-----:R0:W1:Y:S02]  /*a540*/  SYNCS.PHASECHK.TRANS64.TRYWAIT P0, [R6+URZ], R5 ;  /* 0x00000005060075a7 */ /* 0x001064000800017f */
[----:B-1----:R-:W-:Y:S05]  /*a550*/  @!P0 NANOSLEEP.SYNCS 0x989680 ;  /* 0x009896800000895d */ /* 0x002fea0003900000 */
[----:B------:R-:W1:Y:S02]  /*a560*/  @!P0 SYNCS.PHASECHK.TRANS64 P0, [R6+URZ], R5 ;  /* 0x00000005060085a7 */ /* 0x000e64000800007f */
[----:B-1----:R-:W-:Y:S05]  /*a570*/  @!P0 BRA `(.L_x_199) ;  /* 0xfffffffc00f08947 */ /* 0x002fea000383ffff */
[----:B------:R-:W-:Y:S05]  /*a580*/  BRA `(.L_x_228) ;  /* 0xfffffff4003c7947 */ /* 0x000fea000383ffff */
.L_x_200:
[----:B0-----:R0:W1:Y:S02]  /*a590*/  SYNCS.PHASECHK.TRANS64.TRYWAIT P0, [R9+URZ], R4 ;  /* 0x00000004090075a7 */ /* 0x001064000800017f */
[----:B-1----:R-:W-:Y:S05]  /*a5a0*/  @!P0 NANOSLEEP.SYNCS 0x989680 ;  /* 0x009896800000895d */ /* 0x002fea0003900000 */
[----:B------:R-:W1:Y:S02]  /*a5b0*/  @!P0 SYNCS.PHASECHK.TRANS64 P0, [R9+URZ], R4 ;  /* 0x00000004090085a7 */ /* 0x000e64000800007f */
[----:B-1----:R-:W-:Y:S05]  /*a5c0*/  @!P0 BRA `(.L_x_200) ;  /* 0xfffffffc00f08947 */ /* 0x002fea000383ffff */
[----:B------:R-:W-:Y:S05]  /*a5d0*/  BRA `(.L_x_229) ;  /* 0xfffffff4004c7947 */ /* 0x000fea000383ffff */
.L_x_201:
[----:B0-----:R0:W1:Y:S02]  /*a5e0*/  SYNCS.PHASECHK.TRANS64.TRYWAIT P0, [R6+URZ], R5 ;  /* 0x00000005060075a7 */ /* 0x001064000800017f */
[----:B-1----:R-:W-:Y:S05]  /*a5f0*/  @!P0 NANOSLEEP.SYNCS 0x989680 ;  /* 0x009896800000895d */ /* 0x002fea0003900000 */
[----:B------:R-:W1:Y:S02]  /*a600*/  @!P0 SYNCS.PHASECHK.TRANS64 P0, [R6+URZ], R5 ;  /* 0x00000005060085a7 */ /* 0x000e64000800007f */
[----:B-1----:R-:W-:Y:S05]  /*a610*/  @!P0 BRA `(.L_x_201) ;  /* 0xfffffffc00f08947 */ /* 0x002fea000383ffff */
[----:B------:R-:W-:Y:S05]  /*a620*/  BRA `(.L_x_230) ;  /* 0xfffffff4005c7947 */ /* 0x000fea000383ffff */
.L_x_202:
[----:B0-----:R0:W1:Y:S02]  /*a630*/  SYNCS.PHASECHK.TRANS64.TRYWAIT P0, [R9+URZ], R4 ;  /* 0x00000004090075a7 */ /* 0x001064000800017f */
[----:B-1----:R-:W-:Y:S05]  /*a640*/  @!P0 NANOSLEEP.SYNCS 0x989680 ;  /* 0x009896800000895d */ /* 0x002fea0003900000 */
[----:B------:R-:W1:Y:S02]  /*a650*/  @!P0 SYNCS.PHASECHK.TRANS64 P0, [R9+URZ], R4 ;  /* 0x00000004090085a7 */ /* 0x000e64000800007f */
[----:B-1----:R-:W-:Y:S05]  /*a660*/  @!P0 BRA `(.L_x_202) ;  /* 0xfffffffc00f08947 */ /* 0x002fea000383ffff */
[----:B------:R-:W-:Y:S05]  /*a670*/  BRA `(.L_x_231) ;  /* 0xfffffff4006c7947 */ /* 0x000fea000383ffff */
.L_x_203:
[----:B0-----:R0:W1:Y:S02]  /*a680*/  SYNCS.PHASECHK.TRANS64.TRYWAIT P0, [R6+URZ], R5 ;  /* 0x00000005060075a7 */ /* 0x001064000800017f */
[----:B-1----:R-:W-:Y:S05]  /*a690*/  @!P0 NANOSLEEP.SYNCS 0x989680 ;  /* 0x009896800000895d */ /* 0x002fea0003900000 */
[----:B------:R-:W1:Y:S02]  /*a6a0*/  @!P0 SYNCS.PHASECHK.TRANS64 P0, [R6+URZ], R5 ;  /* 0x00000005060085a7 */ /* 0x000e64000800007f */
[----:B-1----:R-:W-:Y:S05]  /*a6b0*/  @!P0 BRA `(.L_x_203) ;  /* 0xfffffffc00f08947 */ /* 0x002fea000383ffff */
[----:B------:R-:W-:Y:S05]  /*a6c0*/  BRA `(.L_x_232) ;  /* 0xfffffff4007c7947 */ /* 0x000fea000383ffff */
.L_x_204:
[----:B0-----:R0:W1:Y:S02]  /*a6d0*/  SYNCS.PHASECHK.TRANS64.TRYWAIT P0, [R9+URZ], R4 ;  /* 0x00000004090075a7 */ /* 0x001064000800017f */
[----:B-1----:R-:W-:Y:S05]  /*a6e0*/  @!P0 NANOSLEEP.SYNCS 0x989680 ;  /* 0x009896800000895d */ /* 0x002fea0003900000 */
[----:B------:R-:W1:Y:S02]  /*a6f0*/  @!P0 SYNCS.PHASECHK.TRANS64 P0, [R9+URZ], R4 ;  /* 0x00000004090085a7 */ /* 0x000e64000800007f */
[----:B-1----:R-:W-:Y:S05]  /*a700*/  @!P0 BRA `(.L_x_204) ;  /* 0xfffffffc00f08947 */ /* 0x002fea000383ffff */
[----:B------:R-:W-:Y:S05]  /*a710*/  BRA `(.L_x_233) ;  /* 0xfffffff4008c7947 */ /* 0x000fea000383ffff */
.L_x_205:
[----:B0-----:R0:W1:Y:S02]  /*a720*/  SYNCS.PHASECHK.TRANS64.TRYWAIT P0, [R6+URZ], R5 ;  /* 0x00000005060075a7 */ /* 0x001064000800017f */
[----:B-1----:R-:W-:Y:S05]  /*a730*/  @!P0 NANOSLEEP.SYNCS 0x989680 ;  /* 0x009896800000895d */ /* 0x002fea0003900000 */
[----:B------:R-:W1:Y:S02]  /*a740*/  @!P0 SYNCS.PHASECHK.TRANS64 P0, [R6+URZ], R5 ;  /* 0x00000005060085a7 */ /* 0x000e64000800007f */
[----:B-1----:R-:W-:Y:S05]  /*a750*/  @!P0 BRA `(.L_x_205) ;  /* 0xfffffffc00f08947 */ /* 0x002fea000383ffff */
[----:B------:R-:W-:Y:S05]  /*a760*/  BRA `(.L_x_234) ;  /* 0xfffffff4009c7947 */ /* 0x000fea000383ffff */
.L_x_206:
[----:B0-----:R0:W1:Y:S02]  /*a770*/  SYNCS.PHASECHK.TRANS64.TRYWAIT P0, [R9+URZ], R4 ;  /* 0x00000004090075a7 */ /* 0x001064000800017f */
[----:B-1----:R-:W-:Y:S05]  /*a780*/  @!P0 NANOSLEEP.SYNCS 0x989680 ;  /* 0x009896800000895d */ /* 0x002fea0003900000 */
[----:B------:R-:W1:Y:S02]  /*a790*/  @!P0 SYNCS.PHASECHK.TRANS64 P0, [R9+URZ], R4 ;  /* 0x00000004090085a7 */ /* 0x000e64000800007f */
[----:B-1----:R-:W-:Y:S05]  /*a7a0*/  @!P0 BRA `(.L_x_206) ;  /* 0xfffffffc00f08947 */ /* 0x002fea000383ffff */
[----:B------:R-:W-:Y:S05]  /*a7b0*/  BRA `(.L_x_235) ;  /* 0xfffffff400ac7947 */ /* 0x000fea000383ffff */
.L_x_207:
[----:B0-----:R0:W1:Y:S02]  /*a7c0*/  SYNCS.PHASECHK.TRANS64.TRYWAIT P0, [R6+URZ], R5 ;  /* 0x00000005060075a7 */ /* 0x001064000800017f */
[----:B-1----:R-:W-:Y:S05]  /*a7d0*/  @!P0 NANOSLEEP.SYNCS 0x989680 ;  /* 0x009896800000895d */ /* 0x002fea0003900000 */
[----:B------:R-:W1:Y:S02]  /*a7e0*/  @!P0 SYNCS.PHASECHK.TRANS64 P0, [R6+URZ], R5 ;  /* 0x00000005060085a7 */ /* 0x000e64000800007f */
[----:B-1----:R-:W-:Y:S05]  /*a7f0*/  @!P0 BRA `(.L_x_207) ;  /* 0xfffffffc00f08947 */ /* 0x002fea000383ffff */
[----:B------:R-:W-:Y:S05]  /*a800*/  BRA `(.L_x_236) ;  /* 0xfffffff400b47947 */ /* 0x000fea000383ffff */
.L_x_237:
[----:B------:R-:W-:-:S00]  /*a810*/  BRA `(.L_x_237) ;  /* 0xfffffffc00fc7947 */ /* 0x000fc0000383ffff */
[----:B------:R-:W-:-:S00]  /*a820*/  NOP ;  /* 0x0000000000007918 */ /* 0x000fc00000000000 */
        /* <DEDUP_REMOVED lines=13> */
.L_x_238:


//--------------------- .nv.shared._ZN7cutlass13device_kernelINS_4gemm6kernel13GemmUniversalIN4cute5tupleIJiiiiEEENS1_10collective13CollectiveMmaINS1_37MainloopSm90TmaGmmaWarpSpecializedFP8ILi22ENS5_IJNS4_1CILi1EEESB_SB_EEENS1_35KernelTmaWarpSpecializedCooperativeEEENS5_IJNSA_ILi256EEENSA_ILi64EEENSA_ILi32EEEEEENS_12float_e5m2_tENS5_IJlSB_lEEENS_12float_e4m3_tESK_NS4_8TiledMMAINS4_8MMA_AtomIJNS4_4SM904GMMA30MMA_64x64x32_F32E5M2E4M3_SS_TNILNSP_7ScaleInE1ELSR_1EEEEEENS4_6LayoutINS5_IJNSA_ILi2EEESB_SB_EEENS5_IJSB_NSA_ILi0EEESX_EEEEENS5_IJNS4_10UnderscoreES10_S10_EEEEENS4_13SM90_TMA_LOADENS4_14ComposedLayoutINS4_7SwizzleILi1ELi4ELi3EEENS4_18smem_ptr_flag_bitsILi8EEENSU_INS5_IJNSA_ILi8EEESH_EEENS5_IJSH_SB_EEEEEEEvNS4_8identityES13_S1D_vS1E_EENS_8epilogue10collective6detail29Sm90TmaWarpSpecializedAdapterINS1H_15DefaultEpilogueISJ_SK_SK_NS1G_6thread17LinearCombinationISJ_Li1EffLNS1L_9ScaleType4KindE0ELNS_15FloatRoundStyleE2ESJ_EENS1_15EpilogueDefaultEEEEEvvEEEEvNT_6ParamsE --------------------------
	.section	.nv.shared._ZN7cutlass13device_kernelINS_4gemm6kernel13GemmUniversalIN4cute5tupleIJiiiiEEENS1_10collective13CollectiveMmaINS1_37MainloopSm90TmaGmmaWarpSpecializedFP8ILi22ENS5_IJNS4_1CILi1EEESB_SB_EEENS1_35KernelTmaWarpSpecializedCooperativeEEENS5_IJNSA_ILi256EEENSA_ILi64EEENSA_ILi32EEEEEENS_12float_e5m2_tENS5_IJlSB_lEEENS_12float_e4m3_tESK_NS4_8TiledMMAINS4_8MMA_AtomIJNS4_4SM904GMMA30MMA_64x64x32_F32E5M2E4M3_SS_TNILNSP_7ScaleInE1ELSR_1EEEEEENS4_6LayoutINS5_IJNSA_ILi2EEESB_SB_EEENS5_IJSB_NSA_ILi0EEESX_EEEEENS5_IJNS4_10UnderscoreES10_S10_EEEEENS4_13SM90_TMA_LOADENS4_14ComposedLayoutINS4_7SwizzleILi1ELi4ELi3EEENS4_18smem_ptr_flag_bitsILi8EEENSU_INS5_IJNSA_ILi8EEESH_EEENS5_IJSH_SB_EEEEEEEvNS4_8identityES13_S1D_vS1E_EENS_8epilogue10collective6detail29Sm90TmaWarpSpecializedAdapterINS1H_15DefaultEpilogueISJ_SK_SK_NS1G_6thread17LinearCombinationISJ_Li1EffLNS1L_9ScaleType4KindE0ELNS_15FloatRoundStyleE2ESJ_EENS1_15EpilogueDefaultEEEEEvvEEEEvNT_6ParamsE,"aw",@nobits
	.sectionflags	@""
	.align	16
	.zero		1024


//--------------------- .nv.shared.reserved.0     --------------------------
	.section	.nv.shared.reserved.0,"aw",@nobits
	.weak		__nv_reservedSMEM_offset_0_alias
	.size		__nv_reservedSMEM_offset_0_alias, 0, 0
	.other		__nv_reservedSMEM_offset_0_alias,@"STO_CUDA_RESERVED_SHARED STV_DEFAULT"
__nv_reservedSMEM_offset_0_alias:
	.zero		0


//--------------------- .nv.global                --------------------------
	.section	.nv.global,"aw",@nobits
.nv.global:
	.type		_ZN40_INTERNAL_c1c1a4ef_4_k_cu_5f832b3c_276254cute1_E,@object
	.size		_ZN40_INTERNAL_c1c1a4ef_4_k_cu_5f832b3c_276254cute1_E,(_ZN40_INTERNAL_c1c1a4ef_4_k_cu_5f832b3c_276254cuda3std3__45__cpo6cbeginE - _ZN40_INTERNAL_c1c1a4ef_4_k_cu_5f832b3c_276254cute1_E)
_ZN40_INTERNAL_c1c1a4ef_4_k_cu_5f832b3c_276254cute1_E:
	.zero		1
	.type		_ZN40_INTERNAL_c1c1a4ef_4_k_cu_5f832b3c_276254cuda3std3__45__cpo6cbeginE,@object
	.size		_ZN40_INTERNAL_c1c1a4ef_4_k_cu_5f832b3c_276254cuda3std3__45__cpo6cbeginE,(_ZN40_INTERNAL_c1c1a4ef_4_k_cu_5f832b3c_276254cuda3std3__48in_placeE - _ZN40_INTERNAL_c1c1a4ef_4_k_cu_5f832b3c_276254cuda3std3__45__cpo6cbeginE)
_ZN40_INTERNAL_c1c1a4ef_4_k_cu_5f832b3c_276254cuda3std3__45__cpo6cbeginE:
	.zero		1
	.type		_ZN40_INTERNAL_c1c1a4ef_4_k_cu_5f832b3c_276254cuda3std3__48in_placeE,@object
	.size		_ZN40_INTERNAL_c1c1a4ef_4_k_cu_5f832b3c_276254cuda3std3__48in_placeE,(_ZN40_INTERNAL_c1c1a4ef_4_k_cu_5f832b3c_276254cuda3std6ranges3__45__cpo9iter_moveE - _ZN40_INTERNAL_c1c1a4ef_4_k_cu_5f832b3c_276254cuda3std3__48in_placeE)
_ZN40_INTERNAL_c1c1a4ef_4_k_cu_5f832b3c_276254cuda3std3__48in_placeE:
	.zero		1
	.type		_ZN40_INTERNAL_c1c1a4ef_4_k_cu_5f832b3c_276254cuda3std6ranges3__45__cpo9iter_moveE,@object
	.size		_ZN40_INTERNAL_c1c1a4ef_4_k_cu_5f832b3c_276254cuda3std6ranges3__45__cpo9iter_moveE,(_ZN40_INTERNAL_c1c1a4ef_4_k_cu_5f832b3c_276254cuda3std3__45__cpo5beginE - _ZN40_INTERNAL_c1c1a4ef_4_k_cu_5f832b3c_276254cuda3std6ranges3__45__cpo9iter_moveE)
_ZN40_INTERNAL_c1c1a4ef_4_k_cu_5f832b3c_276254cuda3std6ranges3__45__cpo9iter_moveE:
	.zero		1
	.type		_ZN40_INTERNAL_c1c1a4ef_4_k_cu_5f832b3c_276254cuda3std3__45__cpo5beginE,@object
	.size		_ZN40_INTERNAL_c1c1a4ef_4_k_cu_5f832b3c_276254cuda3std3__45__cpo5beginE,(_ZN40_INTERNAL_c1c1a4ef_4_k_cu_5f832b3c_276254cuda3std3__442_GLOBAL__N__c1c1a4ef_4_k_cu_5f832b3c_276256ignoreE - _ZN40_INTERNAL_c1c1a4ef_4_k_cu_5f832b3c_276254cuda3std3__45__cpo5beginE)
_ZN40_INTERNAL_c1c1a4ef_4_k_cu_5f832b3c_276254cuda3std3__45__cpo5beginE:
	.zero		1
	.type		_ZN40_INTERNAL_c1c1a4ef_4_k_cu_5f832b3c_276254cuda3std3__442_GLOBAL__N__c1c1a4ef_4_k_cu_5f832b3c_276256ignoreE,@object
	.size		_ZN40_INTERNAL_c1c1a4ef_4_k_cu_5f832b3c_276254cuda3std3__442_GLOBAL__N__c1c1a4ef_4_k_cu_5f832b3c_276256ignoreE,(_ZN40_INTERNAL_c1c1a4ef_4_k_cu_5f832b3c_276254cute7productE - _ZN40_INTERNAL_c1c1a4ef_4_k_cu_5f832b3c_276254cuda3std3__442_GLOBAL__N__c1c1a4ef_4_k_cu_5f832b3c_276256ignoreE)
_ZN40_INTERNAL_c1c1a4ef_4_k_cu_5f832b3c_276254cuda3std3__442_GLOBAL__N__c1c1a4ef_4_k_cu_5f832b3c_276256ignoreE:
	.zero		1
	.type		_ZN40_INTERNAL_c1c1a4ef_4_k_cu_5f832b3c_276254cute7productE,@object
	.size		_ZN40_INTERNAL_c1c1a4ef_4_k_cu_5f832b3c_276254cute7productE,(_ZN40_INTERNAL_c1c1a4ef_4_k_cu_5f832b3c_276254cuda3std3__45__cpo3endE - _ZN40_INTERNAL_c1c1a4ef_4_k_cu_5f832b3c_276254cute7productE)
_ZN40_INTERNAL_c1c1a4ef_4_k_cu_5f832b3c_276254cute7productE:
	.zero		1
	.type		_ZN40_INTERNAL_c1c1a4ef_4_k_cu_5f832b3c_276254cuda3std3__45__cpo3endE,@object
	.size		_ZN40_INTERNAL_c1c1a4ef_4_k_cu_5f832b3c_276254cuda3std3__45__cpo3endE,(_ZN40_INTERNAL_c1c1a4ef_4_k_cu_5f832b3c_276254cuda3std3__419piecewise_constructE - _ZN40_INTERNAL_c1c1a4ef_4_k_cu_5f832b3c_276254cuda3std3__45__cpo3endE)
_ZN40_INTERNAL_c1c1a4ef_4_k_cu_5f832b3c_276254cuda3std3__45__cpo3endE:
	.zero		1
	.type		_ZN40_INTERNAL_c1c1a4ef_4_k_cu_5f832b3c_276254cuda3std3__419piecewise_constructE,@object
	.size		_ZN40_INTERNAL_c1c1a4ef_4_k_cu_5f832b3c_276254cuda3std3__419piecewise_constructE,(_ZN40_INTERNAL_c1c1a4ef_4_k_cu_5f832b3c_276254cuda3std3__45__cpo4cendE - _ZN40_INTERNAL_c1c1a4ef_4_k_cu_5f832b3c_276254cuda3std3__419piecewise_constructE)
_ZN40_INTERNAL_c1c1a4ef_4_k_cu_5f832b3c_276254cuda3std3__419piecewise_constructE:
	.zero		1
	.type		_ZN40_INTERNAL_c1c1a4ef_4_k_cu_5f832b3c_276254cuda3std3__45__cpo4cendE,@object
	.size		_ZN40_INTERNAL_c1c1a4ef_4_k_cu_5f832b3c_276254cuda3std3__45__cpo4cendE,(_ZN40_INTERNAL_c1c1a4ef_4_k_cu_5f832b3c_276254cuda3std6ranges3__45__cpo4swapE - _ZN40_INTERNAL_c1c1a4ef_4_k_cu_5f832b3c_276254cuda3std3__45__cpo4cendE)
_ZN40_INTERNAL_c1c1a4ef_4_k_cu_5f832b3c_276254cuda3std3__45__cpo4cendE:
	.zero		1
	.type		_ZN40_INTERNAL_c1c1a4ef_4_k_cu_5f832b3c_276254cuda3std6ranges3__45__cpo4swapE,@object
	.size		_ZN40_INTERNAL_c1c1a4ef_4_k_cu_5f832b3c_276254cuda3std6ranges3__45__cpo4swapE,(.L_7 - _ZN40_INTERNAL_c1c1a4ef_4_k_cu_5f832b3c_276254cuda3std6ranges3__45__cpo4swapE)
_ZN40_INTERNAL_c1c1a4ef_4_k_cu_5f832b3c_276254cuda3std6ranges3__45__cpo4swapE:
	.zero		1
.L_7:


//--------------------- .nv.constant0._ZN7cutlass13device_kernelINS_4gemm6kernel13GemmUniversalIN4cute5tupleIJiiiiEEENS1_10collective13CollectiveMmaINS1_37MainloopSm90TmaGmmaWarpSpecializedFP8ILi22ENS5_IJNS4_1CILi1EEESB_SB_EEENS1_35KernelTmaWarpSpecializedCooperativeEEENS5_IJNSA_ILi256EEENSA_ILi64EEENSA_ILi32EEEEEENS_12float_e5m2_tENS5_IJlSB_lEEENS_12float_e4m3_tESK_NS4_8TiledMMAINS4_8MMA_AtomIJNS4_4SM904GMMA30MMA_64x64x32_F32E5M2E4M3_SS_TNILNSP_7ScaleInE1ELSR_1EEEEEENS4_6LayoutINS5_IJNSA_ILi2EEESB_SB_EEENS5_IJSB_NSA_ILi0EEESX_EEEEENS5_IJNS4_10UnderscoreES10_S10_EEEEENS4_13SM90_TMA_LOADENS4_14ComposedLayoutINS4_7SwizzleILi1ELi4ELi3EEENS4_18smem_ptr_flag_bitsILi8EEENSU_INS5_IJNSA_ILi8EEESH_EEENS5_IJSH_SB_EEEEEEEvNS4_8identityES13_S1D_vS1E_EENS_8epilogue10collective6detail29Sm90TmaWarpSpecializedAdapterINS1H_15DefaultEpilogueISJ_SK_SK_NS1G_6thread17LinearCombinationISJ_Li1EffLNS1L_9ScaleType4KindE0ELNS_15FloatRoundStyleE2ESJ_EENS1_15EpilogueDefaultEEEEEvvEEEEvNT_6ParamsE --------------------------
	.section	.nv.constant0._ZN7cutlass13device_kernelINS_4gemm6kernel13GemmUniversalIN4cute5tupleIJiiiiEEENS1_10collective13CollectiveMmaINS1_37MainloopSm90TmaGmmaWarpSpecializedFP8ILi22ENS5_IJNS4_1CILi1EEESB_SB_EEENS1_35KernelTmaWarpSpecializedCooperativeEEENS5_IJNSA_ILi256EEENSA_ILi64EEENSA_ILi32EEEEEENS_12float_e5m2_tENS5_IJlSB_lEEENS_12float_e4m3_tESK_NS4_8TiledMMAINS4_8MMA_AtomIJNS4_4SM904GMMA30MMA_64x64x32_F32E5M2E4M3_SS_TNILNSP_7ScaleInE1ELSR_1EEEEEENS4_6LayoutINS5_IJNSA_ILi2EEESB_SB_EEENS5_IJSB_NSA_ILi0EEESX_EEEEENS5_IJNS4_10UnderscoreES10_S10_EEEEENS4_13SM90_TMA_LOADENS4_14ComposedLayoutINS4_7SwizzleILi1ELi4ELi3EEENS4_18smem_ptr_flag_bitsILi8EEENSU_INS5_IJNSA_ILi8EEESH_EEENS5_IJSH_SB_EEEEEEEvNS4_8identityES13_S1D_vS1E_EENS_8epilogue10collective6detail29Sm90TmaWarpSpecializedAdapterINS1H_15DefaultEpilogueISJ_SK_SK_NS1G_6thread17LinearCombinationISJ_Li1EffLNS1L_9ScaleType4KindE0ELNS_15FloatRoundStyleE2ESJ_EENS1_15EpilogueDefaultEEEEEvvEEEEvNT_6ParamsE,"a",@progbits
	.sectionflags	@""
	.align	4
.nv.constant0._ZN7cutlass13device_kernelINS_4gemm6kernel13GemmUniversalIN4cute5tupleIJiiiiEEENS1_10collective13CollectiveMmaINS1_37MainloopSm90TmaGmmaWarpSpecializedFP8ILi22ENS5_IJNS4_1CILi1EEESB_SB_EEENS1_35KernelTmaWarpSpecializedCooperativeEEENS5_IJNSA_ILi256EEENSA_ILi64EEENSA_ILi32EEEEEENS_12float_e5m2_tENS5_IJlSB_lEEENS_12float_e4m3_tESK_NS4_8TiledMMAINS4_8MMA_AtomIJNS4_4SM904GMMA30MMA_64x64x32_F32E5M2E4M3_SS_TNILNSP_7ScaleInE1ELSR_1EEEEEENS4_6LayoutINS5_IJNSA_ILi2EEESB_SB_EEENS5_IJSB_NSA_ILi0EEESX_EEEEENS5_IJNS4_10UnderscoreES10_S10_EEEEENS4_13SM90_TMA_LOADENS4_14ComposedLayoutINS4_7SwizzleILi1ELi4ELi3EEENS4_18smem_ptr_flag_bitsILi8EEENSU_INS5_IJNSA_ILi8EEESH_EEENS5_IJSH_SB_EEEEEEEvNS4_8identityES13_S1D_vS1E_EENS_8epilogue10collective6detail29Sm90TmaWarpSpecializedAdapterINS1H_15DefaultEpilogueISJ_SK_SK_NS1G_6thread17LinearCombinationISJ_Li1EffLNS1L_9ScaleType4KindE0ELNS_15FloatRoundStyleE2ESJ_EENS1_15EpilogueDefaultEEEEEvvEEEEvNT_6ParamsE:
	.zero		1664


//--------------------- SYMBOLS --------------------------

	.type		.nv.reservedSmem.offset0,@object
	.size		.nv.reservedSmem.offset0,0x4
